	.target	sm_100a

	.elftype	@"ET_EXEC"


//--------------------- .note.nv.tkinfo           --------------------------
	.section	.note.nv.tkinfo,"",@"SHT_NOTE"
	.sectionflags	@"SHF_NOTE_NV_TKINFO"
	.tkinfo
        /*0018*/ 	.word	0x00000002
        /*0030*/ 	.string	""
        /*0030*/ 	.string	"ptxas"
        /*0030*/ 	.string	"Cuda compilation tools, release 13.0, V13.0.88"
        /*0030*/ 	.string	"Build cuda_13.0.r13.0/compiler.36424714_0"
        /*0030*/ 	.string	"-arch sm_100a -m 64 "



//--------------------- .note.nv.cuinfo           --------------------------
	.section	.note.nv.cuinfo,"",@"SHT_NOTE"
	.sectionflags	@"SHF_NOTE_NV_CUINFO"
        /*0018*/ 	.short	0x0002
        /*001a*/ 	.short	0x0064
        /*001c*/ 	.short	0x0082
	.zero		2


//--------------------- .nv.info                  --------------------------
	.section	.nv.info,"",@"SHT_CUDA_INFO"
	.align	4


	//----- nvinfo : EIATTR_REGCOUNT
	.align		4
        /*0000*/ 	.byte	0x04, 0x2f
        /*0002*/ 	.short	(.L_19 - .L_18)
	.align		4
.L_18:
        /*0004*/ 	.word	index@(_ZN7cutlass13device_kernelINS_4gemm6kernel13GemmUniversalIN4cute5tupleIJiiiiEEENS1_10collective13CollectiveMmaINS1_35MainloopSm100TmaUmmaWarpSpecializedILi26ELi2ELi4ENS5_IJNS4_1CILi2EEENSA_ILi4EEENSA_ILi1EEEEEEEENS5_IJNSA_ILi128EEESG_NSA_ILi32EEEEEENS_10bfloat16_tENS5_IJlSD_lEEESJ_SK_NS4_8TiledMMAINS4_8MMA_AtomIJNS4_26SM100_MMA_F16BF16_2x1SM_SSISJ_SJ_fLi128ELi128ELNS4_4UMMA5MajorE0ELSP_0ELNSO_7ScaleInE0ELSQ_0EEEEEENS4_6LayoutINS5_IJSD_SD_SD_EEENS5_IJNSA_ILi0EEESV_SV_EEEEENS5_IJNS4_10UnderscoreESY_SY_EEEEENS4_28SM100_TMA_2SM_LOAD_MULTICASTENS4_14ComposedLayoutINS4_7SwizzleILi2ELi4ELi3EEENS4_18smem_ptr_flag_bitsILi16EEENST_INS5_IJNSA_ILi8EEESH_EEENS5_IJSH_SD_EEEEEEEvNS4_8identityENS4_18SM100_TMA_2SM_LOADES1B_vS1C_EENS_8epilogue10collective18CollectiveEpilogueINS1F_23Sm100TmaWarpSpecializedILi4ELi2ELi16ELb1ELb0EEEJNS5_IJNSA_ILi64EEESG_SH_EEENS5_IJNST_IS1K_SD_EENST_INS5_IJNSA_ILi16EEESB_EEENS5_IJSD_S1K_EEEEEEEESJ_SK_SJ_SK_NS1F_6fusion15FusionCallbacksIS1J_NS1S_17LinearCombinationISJ_fSJ_fLNS_15FloatRoundStyleE2EEES1L_S1R_JEEENS4_5SM1004TMEM4LOAD26SM100_TMEM_LOAD_32dp32b16xENS4_13SM90_TMA_LOADENS12_INS13_ILi1ELi4ELi3EEES16_NST_INS5_IJS17_S1N_EEENS5_IJS1N_SD_EEEEEEENS4_39AutoVectorizingCopyWithAssumedAlignmentILi128EEENS4_14SM90_TMA_STOREES27_S29_S29_EEEvvEEEEvNT_6ParamsE)
        /*0008*/ 	.word	0x00000045


	//----- nvinfo : EIATTR_FRAME_SIZE
	.align		4
.L_19:
        /*000c*/ 	.byte	0x04, 0x11
        /*000e*/ 	.short	(.L_21 - .L_20)
	.align		4
.L_20:
        /*0010*/ 	.word	index@($__internal_2_$__cuda_sm10x_tcgen05_guardrail_trap_unallocated_columns_being_dealloced)
        /*0014*/ 	.word	0x00000000


	//----- nvinfo : EIATTR_FRAME_SIZE
	.align		4
.L_21:
        /*0018*/ 	.byte	0x04, 0x11
        /*001a*/ 	.short	(.L_23 - .L_22)
	.align		4
.L_22:
        /*001c*/ 	.word	index@($__internal_1_$__cuda_sm10x_tcgen05_guardrail_trap_phase_invalid_during_alloc)
        /*0020*/ 	.word	0x00000000


	//----- nvinfo : EIATTR_FRAME_SIZE
	.align		4
.L_23:
        /*0024*/ 	.byte	0x04, 0x11
        /*0026*/ 	.short	(.L_25 - .L_24)
	.align		4
.L_24:
        /*0028*/ 	.word	index@($__internal_0_$__cuda_sm10x_tcgen05_guardrail_trap_col_being_dealloced_not_returned_by_alloc)
        /*002c*/ 	.word	0x00000000


	//----- nvinfo : EIATTR_FRAME_SIZE
	.align		4
.L_25:
        /*0030*/ 	.byte	0x04, 0x11
        /*0032*/ 	.short	(.L_27 - .L_26)
	.align		4
.L_26:
        /*0034*/ 	.word	index@(_ZN7cutlass13device_kernelINS_4gemm6kernel13GemmUniversalIN4cute5tupleIJiiiiEEENS1_10collective13CollectiveMmaINS1_35MainloopSm100TmaUmmaWarpSpecializedILi26ELi2ELi4ENS5_IJNS4_1CILi2EEENSA_ILi4EEENSA_ILi1EEEEEEEENS5_IJNSA_ILi128EEESG_NSA_ILi32EEEEEENS_10bfloat16_tENS5_IJlSD_lEEESJ_SK_NS4_8TiledMMAINS4_8MMA_AtomIJNS4_26SM100_MMA_F16BF16_2x1SM_SSISJ_SJ_fLi128ELi128ELNS4_4UMMA5MajorE0ELSP_0ELNSO_7ScaleInE0ELSQ_0EEEEEENS4_6LayoutINS5_IJSD_SD_SD_EEENS5_IJNSA_ILi0EEESV_SV_EEEEENS5_IJNS4_10UnderscoreESY_SY_EEEEENS4_28SM100_TMA_2SM_LOAD_MULTICASTENS4_14ComposedLayoutINS4_7SwizzleILi2ELi4ELi3EEENS4_18smem_ptr_flag_bitsILi16EEENST_INS5_IJNSA_ILi8EEESH_EEENS5_IJSH_SD_EEEEEEEvNS4_8identityENS4_18SM100_TMA_2SM_LOADES1B_vS1C_EENS_8epilogue10collective18CollectiveEpilogueINS1F_23Sm100TmaWarpSpecializedILi4ELi2ELi16ELb1ELb0EEEJNS5_IJNSA_ILi64EEESG_SH_EEENS5_IJNST_IS1K_SD_EENST_INS5_IJNSA_ILi16EEESB_EEENS5_IJSD_S1K_EEEEEEEESJ_SK_SJ_SK_NS1F_6fusion15FusionCallbacksIS1J_NS1S_17LinearCombinationISJ_fSJ_fLNS_15FloatRoundStyleE2EEES1L_S1R_JEEENS4_5SM1004TMEM4LOAD26SM100_TMEM_LOAD_32dp32b16xENS4_13SM90_TMA_LOADENS12_INS13_ILi1ELi4ELi3EEES16_NST_INS5_IJS17_S1N_EEENS5_IJS1N_SD_EEEEEEENS4_39AutoVectorizingCopyWithAssumedAlignmentILi128EEENS4_14SM90_TMA_STOREES27_S29_S29_EEEvvEEEEvNT_6ParamsE)
        /*0038*/ 	.word	0x00000000


	//----- nvinfo : EIATTR_MIN_STACK_SIZE
	.align		4
.L_27:
        /*003c*/ 	.byte	0x04, 0x12
        /*003e*/ 	.short	(.L_29 - .L_28)
	.align		4
.L_28:
        /*0040*/ 	.word	index@(_ZN7cutlass13device_kernelINS_4gemm6kernel13GemmUniversalIN4cute5tupleIJiiiiEEENS1_10collective13CollectiveMmaINS1_35MainloopSm100TmaUmmaWarpSpecializedILi26ELi2ELi4ENS5_IJNS4_1CILi2EEENSA_ILi4EEENSA_ILi1EEEEEEEENS5_IJNSA_ILi128EEESG_NSA_ILi32EEEEEENS_10bfloat16_tENS5_IJlSD_lEEESJ_SK_NS4_8TiledMMAINS4_8MMA_AtomIJNS4_26SM100_MMA_F16BF16_2x1SM_SSISJ_SJ_fLi128ELi128ELNS4_4UMMA5MajorE0ELSP_0ELNSO_7ScaleInE0ELSQ_0EEEEEENS4_6LayoutINS5_IJSD_SD_SD_EEENS5_IJNSA_ILi0EEESV_SV_EEEEENS5_IJNS4_10UnderscoreESY_SY_EEEEENS4_28SM100_TMA_2SM_LOAD_MULTICASTENS4_14ComposedLayoutINS4_7SwizzleILi2ELi4ELi3EEENS4_18smem_ptr_flag_bitsILi16EEENST_INS5_IJNSA_ILi8EEESH_EEENS5_IJSH_SD_EEEEEEEvNS4_8identityENS4_18SM100_TMA_2SM_LOADES1B_vS1C_EENS_8epilogue10collective18CollectiveEpilogueINS1F_23Sm100TmaWarpSpecializedILi4ELi2ELi16ELb1ELb0EEEJNS5_IJNSA_ILi64EEESG_SH_EEENS5_IJNST_IS1K_SD_EENST_INS5_IJNSA_ILi16EEESB_EEENS5_IJSD_S1K_EEEEEEEESJ_SK_SJ_SK_NS1F_6fusion15FusionCallbacksIS1J_NS1S_17LinearCombinationISJ_fSJ_fLNS_15FloatRoundStyleE2EEES1L_S1R_JEEENS4_5SM1004TMEM4LOAD26SM100_TMEM_LOAD_32dp32b16xENS4_13SM90_TMA_LOADENS12_INS13_ILi1ELi4ELi3EEES16_NST_INS5_IJS17_S1N_EEENS5_IJS1N_SD_EEEEEEENS4_39AutoVectorizingCopyWithAssumedAlignmentILi128EEENS4_14SM90_TMA_STOREES27_S29_S29_EEEvvEEEEvNT_6ParamsE)
        /*0044*/ 	.word	0x00000000
.L_29:


//--------------------- .nv.compat                --------------------------
	.section	.nv.compat,"",@"SHT_CUDA_COMPAT_INFO"
	.align	4
        /*0000*/ 	.byte	0x02, 0x09, 0x01, 0x00, 0x02, 0x02, 0x02, 0x00, 0x02, 0x05, 0x05, 0x00, 0x03, 0x07, 0x01, 0x01
        /*0010*/ 	.byte	0x02, 0x03, 0x01, 0x00, 0x02, 0x06, 0x01, 0x00, 0x04, 0x0b, 0x08, 0x00, 0x09, 0x00, 0x00, 0x00
        /*0020*/ 	.byte	0x00, 0x00, 0x00, 0x00


//--------------------- .nv.info._ZN7cutlass13device_kernelINS_4gemm6kernel13GemmUniversalIN4cute5tupleIJiiiiEEENS1_10collective13CollectiveMmaINS1_35MainloopSm100TmaUmmaWarpSpecializedILi26ELi2ELi4ENS5_IJNS4_1CILi2EEENSA_ILi4EEENSA_ILi1EEEEEEEENS5_IJNSA_ILi128EEESG_NSA_ILi32EEEEEENS_10bfloat16_tENS5_IJlSD_lEEESJ_SK_NS4_8TiledMMAINS4_8MMA_AtomIJNS4_26SM100_MMA_F16BF16_2x1SM_SSISJ_SJ_fLi128ELi128ELNS4_4UMMA5MajorE0ELSP_0ELNSO_7ScaleInE0ELSQ_0EEEEEENS4_6LayoutINS5_IJSD_SD_SD_EEENS5_IJNSA_ILi0EEESV_SV_EEEEENS5_IJNS4_10UnderscoreESY_SY_EEEEENS4_28SM100_TMA_2SM_LOAD_MULTICASTENS4_14ComposedLayoutINS4_7SwizzleILi2ELi4ELi3EEENS4_18smem_ptr_flag_bitsILi16EEENST_INS5_IJNSA_ILi8EEESH_EEENS5_IJSH_SD_EEEEEEEvNS4_8identityENS4_18SM100_TMA_2SM_LOADES1B_vS1C_EENS_8epilogue10collective18CollectiveEpilogueINS1F_23Sm100TmaWarpSpecializedILi4ELi2ELi16ELb1ELb0EEEJNS5_IJNSA_ILi64EEESG_SH_EEENS5_IJNST_IS1K_SD_EENST_INS5_IJNSA_ILi16EEESB_EEENS5_IJSD_S1K_EEEEEEEESJ_SK_SJ_SK_NS1F_6fusion15FusionCallbacksIS1J_NS1S_17LinearCombinationISJ_fSJ_fLNS_15FloatRoundStyleE2EEES1L_S1R_JEEENS4_5SM1004TMEM4LOAD26SM100_TMEM_LOAD_32dp32b16xENS4_13SM90_TMA_LOADENS12_INS13_ILi1ELi4ELi3EEES16_NST_INS5_IJS17_S1N_EEENS5_IJS1N_SD_EEEEEEENS4_39AutoVectorizingCopyWithAssumedAlignmentILi128EEENS4_14SM90_TMA_STOREES27_S29_S29_EEEvvEEEEvNT_6ParamsE --------------------------
	.section	.nv.info._ZN7cutlass13device_kernelINS_4gemm6kernel13GemmUniversalIN4cute5tupleIJiiiiEEENS1_10collective13CollectiveMmaINS1_35MainloopSm100TmaUmmaWarpSpecializedILi26ELi2ELi4ENS5_IJNS4_1CILi2EEENSA_ILi4EEENSA_ILi1EEEEEEEENS5_IJNSA_ILi128EEESG_NSA_ILi32EEEEEENS_10bfloat16_tENS5_IJlSD_lEEESJ_SK_NS4_8TiledMMAINS4_8MMA_AtomIJNS4_26SM100_MMA_F16BF16_2x1SM_SSISJ_SJ_fLi128ELi128ELNS4_4UMMA5MajorE0ELSP_0ELNSO_7ScaleInE0ELSQ_0EEEEEENS4_6LayoutINS5_IJSD_SD_SD_EEENS5_IJNSA_ILi0EEESV_SV_EEEEENS5_IJNS4_10UnderscoreESY_SY_EEEEENS4_28SM100_TMA_2SM_LOAD_MULTICASTENS4_14ComposedLayoutINS4_7SwizzleILi2ELi4ELi3EEENS4_18smem_ptr_flag_bitsILi16EEENST_INS5_IJNSA_ILi8EEESH_EEENS5_IJSH_SD_EEEEEEEvNS4_8identityENS4_18SM100_TMA_2SM_LOADES1B_vS1C_EENS_8epilogue10collective18CollectiveEpilogueINS1F_23Sm100TmaWarpSpecializedILi4ELi2ELi16ELb1ELb0EEEJNS5_IJNSA_ILi64EEESG_SH_EEENS5_IJNST_IS1K_SD_EENST_INS5_IJNSA_ILi16EEESB_EEENS5_IJSD_S1K_EEEEEEEESJ_SK_SJ_SK_NS1F_6fusion15FusionCallbacksIS1J_NS1S_17LinearCombinationISJ_fSJ_fLNS_15FloatRoundStyleE2EEES1L_S1R_JEEENS4_5SM1004TMEM4LOAD26SM100_TMEM_LOAD_32dp32b16xENS4_13SM90_TMA_LOADENS12_INS13_ILi1ELi4ELi3EEES16_NST_INS5_IJS17_S1N_EEENS5_IJS1N_SD_EEEEEEENS4_39AutoVectorizingCopyWithAssumedAlignmentILi128EEENS4_14SM90_TMA_STOREES27_S29_S29_EEEvvEEEEvNT_6ParamsE,"",@"SHT_CUDA_INFO"
	.sectionflags	@""
	.align	4


	//----- nvinfo : EIATTR_CUDA_API_VERSION
	.align		4
        /*0000*/ 	.byte	0x04, 0x37
        /*0002*/ 	.short	(.L_31 - .L_30)
.L_30:
        /*0004*/ 	.word	0x00000082


	//----- nvinfo : EIATTR_KPARAM_INFO
	.align		4
.L_31:
        /*0008*/ 	.byte	0x04, 0x17
        /*000a*/ 	.short	(.L_33 - .L_32)
.L_32:
        /*000c*/ 	.word	0x00000000
        /*0010*/ 	.short	0x0000
        /*0012*/ 	.short	0x0000
        /*0014*/ 	.byte	0x00, 0xf0, 0x01, 0x20


	//----- nvinfo : EIATTR_AT_ENTRY_FRAGMENTS
	.align		4
.L_33:
        /*0018*/ 	.byte	0x04, 0x4f
        /*001a*/ 	.short	(.L_35 - .L_34)


	//   ....[0]....
.L_34:
        /*001c*/ 	.word	0x00000007


	//----- nvinfo : EIATTR_RESERVED_SMEM_USED
	.align		4
.L_35:
        /*0020*/ 	.byte	0x01, 0x41
	.zero		2


	//----- nvinfo : EIATTR_SPARSE_MMA_MASK
	.align		4
        /*0024*/ 	.byte	0x03, 0x50
        /*0026*/ 	.short	0x0000


	//----- nvinfo : EIATTR_TCGEN05_2CTA_USED
	.align		4
        /*0028*/ 	.byte	0x01, 0x52
	.zero		2


	//----- nvinfo : EIATTR_MAXREG_COUNT
	.align		4
        /*002c*/ 	.byte	0x03, 0x1b
        /*002e*/ 	.short	0x00ff


	//----- nvinfo : EIATTR_NUM_BARRIERS
	.align		4
        /*0030*/ 	.byte	0x02, 0x4c
        /*0032*/ 	.byte	0x07
	.zero		1


	//----- nvinfo : EIATTR_EXTERNS
	.align		4
        /*0034*/ 	.byte	0x04, 0x0f
        /*0036*/ 	.short	(.L_37 - .L_36)


	//   ....[0]....
	.align		4
.L_36:
        /*0038*/ 	.word	index@(__assertfail)


	//----- nvinfo : EIATTR_MERCURY_ISA_VERSION
	.align		4
.L_37:
        /*003c*/ 	.byte	0x03, 0x5f
        /*003e*/ 	.short	0x0101


	//----- nvinfo : EIATTR_INT_WARP_WIDE_INSTR_OFFSETS
	.align		4
        /*0040*/ 	.byte	0x04, 0x31
        /*0042*/ 	.short	(.L_39 - .L_38)


	//   ....[0]....
.L_38:
        /*0044*/ 	.word	0x00001050


	//   ....[1]....
        /*0048*/ 	.word	0x000010f0


	//   ....[2]....
        /*004c*/ 	.word	0x00005180


	//   ....[3]....
        /*0050*/ 	.word	0x000051b0


	//   ....[4]....
        /*0054*/ 	.word	0x000051d0


	//   ....[5]....
        /*0058*/ 	.word	0x00005d10


	//   ....[6]....
        /*005c*/ 	.word	0x00005db0


	//   ....[7]....
        /*0060*/ 	.word	0x00005e70


	//   ....[8]....
        /*0064*/ 	.word	0x00005ee0


	//   ....[9]....
        /*0068*/ 	.word	0x00005fa0


	//   ....[10]....
        /*006c*/ 	.word	0x00006040


	//   ....[11]....
        /*0070*/ 	.word	0x000060b0


	//   ....[12]....
        /*0074*/ 	.word	0x00006170


	//   ....[13]....
        /*0078*/ 	.word	0x00006210


	//   ....[14]....
        /*007c*/ 	.word	0x000062b0


	//   ....[15]....
        /*0080*/ 	.word	0x000063a0


	//   ....[16]....
        /*0084*/ 	.word	0x00006470


	//----- nvinfo : EIATTR_COOP_GROUP_MASK_REGIDS
	.align		4
.L_39:
        /*0088*/ 	.byte	0x04, 0x29
        /*008a*/ 	.short	(.L_41 - .L_40)


	//   ....[0]....
.L_40:
        /*008c*/ 	.word	0xffffffff


	//   ....[1]....
        /*0090*/ 	.word	0xffffffff


	//   ....[2]....
        /*0094*/ 	.word	0xffffffff


	//   ....[3]....
        /*0098*/ 	.word	0xffffffff


	//   ....[4]....
        /*009c*/ 	.word	0xffffffff


	//   ....[5]....
        /*00a0*/ 	.word	0xffffffff


	//   ....[6]....
        /*00a4*/ 	.word	0xffffffff


	//   ....[7]....
        /*00a8*/ 	.word	0xffffffff


	//   ....[8]....
        /*00ac*/ 	.word	0xffffffff


	//   ....[9]....
        /*00b0*/ 	.word	0xffffffff


	//   ....[10]....
        /*00b4*/ 	.word	0xffffffff


	//   ....[11]....
        /*00b8*/ 	.word	0xffffffff


	//   ....[12]....
        /*00bc*/ 	.word	0xffffffff


	//   ....[13]....
        /*00c0*/ 	.word	0xffffffff


	//----- nvinfo : EIATTR_COOP_GROUP_INSTR_OFFSETS
	.align		4
.L_41:
        /*00c4*/ 	.byte	0x04, 0x28
        /*00c6*/ 	.short	(.L_43 - .L_42)


	//   ....[0]....
.L_42:
        /*00c8*/ 	.word	0x000000b0


	//   ....[1]....
        /*00cc*/ 	.word	0x00000510


	//   ....[2]....
        /*00d0*/ 	.word	0x000009c0


	//   ....[3]....
        /*00d4*/ 	.word	0x00000b50


	//   ....[4]....
        /*00d8*/ 	.word	0x00000c40


	//   ....[5]....
        /*00dc*/ 	.word	0x00000da0


	//   ....[6]....
        /*00e0*/ 	.word	0x00000f30


	//   ....[7]....
        /*00e4*/ 	.word	0x00001170


	//   ....[8]....
        /*00e8*/ 	.word	0x00002530


	//   ....[9]....
        /*00ec*/ 	.word	0x00004040


	//   ....[10]....
        /*00f0*/ 	.word	0x00004510


	//   ....[11]....
        /*00f4*/ 	.word	0x00004540


	//   ....[12]....
        /*00f8*/ 	.word	0x00005080


	//   ....[13]....
        /*00fc*/ 	.word	0x00005290


	//----- nvinfo : EIATTR_VRC_CTA_INIT_COUNT
	.align		4
.L_43:
        /*0100*/ 	.byte	0x02, 0x4a
        /*0102*/ 	.byte	0x80
	.zero		1


	//----- nvinfo : EIATTR_SYSCALL_OFFSETS
	.align		4
        /*0104*/ 	.byte	0x04, 0x46
        /*0106*/ 	.short	(.L_45 - .L_44)


	//   ....[0]....
.L_44:
        /*0108*/ 	.word	0x00006ff0


	//   ....[1]....
        /*010c*/ 	.word	0x000070e0


	//   ....[2]....
        /*0110*/ 	.word	0x00007810


	//   ....[3]....
        /*0114*/ 	.word	0x00008140


	//   ....[4]....
        /*0118*/ 	.word	0x00008a10


	//   ....[5]....
        /*011c*/ 	.word	0x000092e0


	//----- nvinfo : EIATTR_MBARRIER_INSTR_OFFSETS
	.align		4
.L_45:
        /*0120*/ 	.byte	0x04, 0x39
        /*0122*/ 	.short	(.L_47 - .L_46)


	//   ....[0]....
.L_46:
        /*0124*/ 	.word	0x00000660
        /*0128*/ 	.word	0x000000ff
        /*012c*/ 	.word	0x00000000
        /*0130*/ 	.short	0x0100
        /*0132*/ 	.byte	0x04
	.zero		1


	//   ....[1]....
        /*0134*/ 	.word	0x00000670
        /*0138*/ 	.word	0x000000ff
        /*013c*/ 	.word	0x000000d0
        /*0140*/ 	.short	0x0100
        /*0142*/ 	.byte	0x04
	.zero		1


	//   ....[2]....
        /*0144*/ 	.word	0x00000680
        /*0148*/ 	.word	0x000000ff
        /*014c*/ 	.word	0x00000008
        /*0150*/ 	.short	0x0100
        /*0152*/ 	.byte	0x04
	.zero		1


	//   ....[3]....
        /*0154*/ 	.word	0x00000690
        /*0158*/ 	.word	0x000000ff
        /*015c*/ 	.word	0x000000d8
        /*0160*/ 	.short	0x0100
        /*0162*/ 	.byte	0x04
	.zero		1


	//   ....[4]....
        /*0164*/ 	.word	0x000006a0
        /*0168*/ 	.word	0x000000ff
        /*016c*/ 	.word	0x00000010
        /*0170*/ 	.short	0x0100
        /*0172*/ 	.byte	0x04
	.zero		1


	//   ....[5]....
        /*0174*/ 	.word	0x000006b0
        /*0178*/ 	.word	0x000000ff
        /*017c*/ 	.word	0x000000e0
        /*0180*/ 	.short	0x0100
        /*0182*/ 	.byte	0x04
	.zero		1


	//   ....[6]....
        /*0184*/ 	.word	0x000006c0
        /*0188*/ 	.word	0x000000ff
        /*018c*/ 	.word	0x00000018
        /*0190*/ 	.short	0x0100
        /*0192*/ 	.byte	0x04
	.zero		1


	//   ....[7]....
        /*0194*/ 	.word	0x000006d0
        /*0198*/ 	.word	0x000000ff
        /*019c*/ 	.word	0x000000e8
        /*01a0*/ 	.short	0x0100
        /*01a2*/ 	.byte	0x04
	.zero		1


	//   ....[8]....
        /*01a4*/ 	.word	0x000006e0
        /*01a8*/ 	.word	0x000000ff
        /*01ac*/ 	.word	0x00000020
        /*01b0*/ 	.short	0x0100
        /*01b2*/ 	.byte	0x04
	.zero		1


	//   ....[9]....
        /*01b4*/ 	.word	0x000006f0
        /*01b8*/ 	.word	0x000000ff
        /*01bc*/ 	.word	0x000000f0
        /*01c0*/ 	.short	0x0100
        /*01c2*/ 	.byte	0x04
	.zero		1


	//   ....[10]....
        /*01c4*/ 	.word	0x00000700
        /*01c8*/ 	.word	0x000000ff
        /*01cc*/ 	.word	0x00000028
        /*01d0*/ 	.short	0x0100
        /*01d2*/ 	.byte	0x04
	.zero		1


	//   ....[11]....
        /*01d4*/ 	.word	0x00000710
        /*01d8*/ 	.word	0x000000ff
        /*01dc*/ 	.word	0x000000f8
        /*01e0*/ 	.short	0x0100
        /*01e2*/ 	.byte	0x04
	.zero		1


	//   ....[12]....
        /*01e4*/ 	.word	0x00000720
        /*01e8*/ 	.word	0x000000ff
        /*01ec*/ 	.word	0x00000030
        /*01f0*/ 	.short	0x0100
        /*01f2*/ 	.byte	0x04
	.zero		1


	//   ....[13]....
        /*01f4*/ 	.word	0x00000730
        /*01f8*/ 	.word	0x000000ff
        /*01fc*/ 	.word	0x00000100
        /*0200*/ 	.short	0x0100
        /*0202*/ 	.byte	0x04
	.zero		1


	//   ....[14]....
        /*0204*/ 	.word	0x00000740
        /*0208*/ 	.word	0x000000ff
        /*020c*/ 	.word	0x00000038
        /*0210*/ 	.short	0x0100
        /*0212*/ 	.byte	0x04
	.zero		1


	//   ....[15]....
        /*0214*/ 	.word	0x00000750
        /*0218*/ 	.word	0x000000ff
        /*021c*/ 	.word	0x00000108
        /*0220*/ 	.short	0x0100
        /*0222*/ 	.byte	0x04
	.zero		1


	//   ....[16]....
        /*0224*/ 	.word	0x00000760
        /*0228*/ 	.word	0x000000ff
        /*022c*/ 	.word	0x00000040
        /*0230*/ 	.short	0x0100
        /*0232*/ 	.byte	0x04
	.zero		1


	//   ....[17]....
        /*0234*/ 	.word	0x00000770
        /*0238*/ 	.word	0x000000ff
        /*023c*/ 	.word	0x00000110
        /*0240*/ 	.short	0x0100
        /*0242*/ 	.byte	0x04
	.zero		1


	//   ....[18]....
        /*0244*/ 	.word	0x00000780
        /*0248*/ 	.word	0x000000ff
        /*024c*/ 	.word	0x00000048
        /*0250*/ 	.short	0x0100
        /*0252*/ 	.byte	0x04
	.zero		1


	//   ....[19]....
        /*0254*/ 	.word	0x00000790
        /*0258*/ 	.word	0x000000ff
        /*025c*/ 	.word	0x00000118
        /*0260*/ 	.short	0x0100
        /*0262*/ 	.byte	0x04
	.zero		1


	//   ....[20]....
        /*0264*/ 	.word	0x000007a0
        /*0268*/ 	.word	0x000000ff
        /*026c*/ 	.word	0x00000050
        /*0270*/ 	.short	0x0100
        /*0272*/ 	.byte	0x04
	.zero		1


	//   ....[21]....
        /*0274*/ 	.word	0x000007b0
        /*0278*/ 	.word	0x000000ff
        /*027c*/ 	.word	0x00000120
        /*0280*/ 	.short	0x0100
        /*0282*/ 	.byte	0x04
	.zero		1


	//   ....[22]....
        /*0284*/ 	.word	0x000007c0
        /*0288*/ 	.word	0x000000ff
        /*028c*/ 	.word	0x00000058
        /*0290*/ 	.short	0x0100
        /*0292*/ 	.byte	0x04
	.zero		1


	//   ....[23]....
        /*0294*/ 	.word	0x000007d0
        /*0298*/ 	.word	0x000000ff
        /*029c*/ 	.word	0x00000128
        /*02a0*/ 	.short	0x0100
        /*02a2*/ 	.byte	0x04
	.zero		1


	//   ....[24]....
        /*02a4*/ 	.word	0x000007e0
        /*02a8*/ 	.word	0x000000ff
        /*02ac*/ 	.word	0x00000060
        /*02b0*/ 	.short	0x0100
        /*02b2*/ 	.byte	0x04
	.zero		1


	//   ....[25]....
        /*02b4*/ 	.word	0x000007f0
        /*02b8*/ 	.word	0x000000ff
        /*02bc*/ 	.word	0x00000130
        /*02c0*/ 	.short	0x0100
        /*02c2*/ 	.byte	0x04
	.zero		1


	//   ....[26]....
        /*02c4*/ 	.word	0x00000800
        /*02c8*/ 	.word	0x000000ff
        /*02cc*/ 	.word	0x00000068
        /*02d0*/ 	.short	0x0100
        /*02d2*/ 	.byte	0x04
	.zero		1


	//   ....[27]....
        /*02d4*/ 	.word	0x00000810
        /*02d8*/ 	.word	0x000000ff
        /*02dc*/ 	.word	0x00000138
        /*02e0*/ 	.short	0x0100
        /*02e2*/ 	.byte	0x04
	.zero		1


	//   ....[28]....
        /*02e4*/ 	.word	0x00000820
        /*02e8*/ 	.word	0x000000ff
        /*02ec*/ 	.word	0x00000070
        /*02f0*/ 	.short	0x0100
        /*02f2*/ 	.byte	0x04
	.zero		1


	//   ....[29]....
        /*02f4*/ 	.word	0x00000830
        /*02f8*/ 	.word	0x000000ff
        /*02fc*/ 	.word	0x00000140
        /*0300*/ 	.short	0x0100
        /*0302*/ 	.byte	0x04
	.zero		1


	//   ....[30]....
        /*0304*/ 	.word	0x00000840
        /*0308*/ 	.word	0x000000ff
        /*030c*/ 	.word	0x00000078
        /*0310*/ 	.short	0x0100
        /*0312*/ 	.byte	0x04
	.zero		1


	//   ....[31]....
        /*0314*/ 	.word	0x00000850
        /*0318*/ 	.word	0x000000ff
        /*031c*/ 	.word	0x00000148
        /*0320*/ 	.short	0x0100
        /*0322*/ 	.byte	0x04
	.zero		1


	//   ....[32]....
        /*0324*/ 	.word	0x00000860
        /*0328*/ 	.word	0x000000ff
        /*032c*/ 	.word	0x00000080
        /*0330*/ 	.short	0x0100
        /*0332*/ 	.byte	0x04
	.zero		1


	//   ....[33]....
        /*0334*/ 	.word	0x00000870
        /*0338*/ 	.word	0x000000ff
        /*033c*/ 	.word	0x00000150
        /*0340*/ 	.short	0x0100
        /*0342*/ 	.byte	0x04
	.zero		1


	//   ....[34]....
        /*0344*/ 	.word	0x00000880
        /*0348*/ 	.word	0x000000ff
        /*034c*/ 	.word	0x00000088
        /*0350*/ 	.short	0x0100
        /*0352*/ 	.byte	0x04
	.zero		1


	//   ....[35]....
        /*0354*/ 	.word	0x00000890
        /*0358*/ 	.word	0x000000ff
        /*035c*/ 	.word	0x00000158
        /*0360*/ 	.short	0x0100
        /*0362*/ 	.byte	0x04
	.zero		1


	//   ....[36]....
        /*0364*/ 	.word	0x000008a0
        /*0368*/ 	.word	0x000000ff
        /*036c*/ 	.word	0x00000090
        /*0370*/ 	.short	0x0100
        /*0372*/ 	.byte	0x04
	.zero		1


	//   ....[37]....
        /*0374*/ 	.word	0x000008b0
        /*0378*/ 	.word	0x000000ff
        /*037c*/ 	.word	0x00000160
        /*0380*/ 	.short	0x0100
        /*0382*/ 	.byte	0x04
	.zero		1


	//   ....[38]....
        /*0384*/ 	.word	0x000008c0
        /*0388*/ 	.word	0x000000ff
        /*038c*/ 	.word	0x00000098
        /*0390*/ 	.short	0x0100
        /*0392*/ 	.byte	0x04
	.zero		1


	//   ....[39]....
        /*0394*/ 	.word	0x000008d0
        /*0398*/ 	.word	0x000000ff
        /*039c*/ 	.word	0x00000168
        /*03a0*/ 	.short	0x0100
        /*03a2*/ 	.byte	0x04
	.zero		1


	//   ....[40]....
        /*03a4*/ 	.word	0x000008e0
        /*03a8*/ 	.word	0x000000ff
        /*03ac*/ 	.word	0x000000a0
        /*03b0*/ 	.short	0x0100
        /*03b2*/ 	.byte	0x04
	.zero		1


	//   ....[41]....
        /*03b4*/ 	.word	0x000008f0
        /*03b8*/ 	.word	0x000000ff
        /*03bc*/ 	.word	0x00000170
        /*03c0*/ 	.short	0x0100
        /*03c2*/ 	.byte	0x04
	.zero		1


	//   ....[42]....
        /*03c4*/ 	.word	0x00000900
        /*03c8*/ 	.word	0x000000ff
        /*03cc*/ 	.word	0x000000a8
        /*03d0*/ 	.short	0x0100
        /*03d2*/ 	.byte	0x04
	.zero		1


	//   ....[43]....
        /*03d4*/ 	.word	0x00000910
        /*03d8*/ 	.word	0x000000ff
        /*03dc*/ 	.word	0x00000178
        /*03e0*/ 	.short	0x0100
        /*03e2*/ 	.byte	0x04
	.zero		1


	//   ....[44]....
        /*03e4*/ 	.word	0x00000920
        /*03e8*/ 	.word	0x000000ff
        /*03ec*/ 	.word	0x000000b0
        /*03f0*/ 	.short	0x0100
        /*03f2*/ 	.byte	0x04
	.zero		1


	//   ....[45]....
        /*03f4*/ 	.word	0x00000930
        /*03f8*/ 	.word	0x000000ff
        /*03fc*/ 	.word	0x00000180
        /*0400*/ 	.short	0x0100
        /*0402*/ 	.byte	0x04
	.zero		1


	//   ....[46]....
        /*0404*/ 	.word	0x00000940
        /*0408*/ 	.word	0x000000ff
        /*040c*/ 	.word	0x000000b8
        /*0410*/ 	.short	0x0100
        /*0412*/ 	.byte	0x04
	.zero		1


	//   ....[47]....
        /*0414*/ 	.word	0x00000950
        /*0418*/ 	.word	0x000000ff
        /*041c*/ 	.word	0x00000188
        /*0420*/ 	.short	0x0100
        /*0422*/ 	.byte	0x04
	.zero		1


	//   ....[48]....
        /*0424*/ 	.word	0x00000960
        /*0428*/ 	.word	0x000000ff
        /*042c*/ 	.word	0x000000c0
        /*0430*/ 	.short	0x0100
        /*0432*/ 	.byte	0x04
	.zero		1


	//   ....[49]....
        /*0434*/ 	.word	0x00000970
        /*0438*/ 	.word	0x000000ff
        /*043c*/ 	.word	0x00000190
        /*0440*/ 	.short	0x0100
        /*0442*/ 	.byte	0x04
	.zero		1


	//   ....[50]....
        /*0444*/ 	.word	0x00000980
        /*0448*/ 	.word	0x000000ff
        /*044c*/ 	.word	0x000000c8
        /*0450*/ 	.short	0x0100
        /*0452*/ 	.byte	0x04
	.zero		1


	//   ....[51]....
        /*0454*/ 	.word	0x00000990
        /*0458*/ 	.word	0x000000ff
        /*045c*/ 	.word	0x00000198
        /*0460*/ 	.short	0x0100
        /*0462*/ 	.byte	0x04
	.zero		1


	//   ....[52]....
        /*0464*/ 	.word	0x00000ac0
        /*0468*/ 	.word	0x000000ff
        /*046c*/ 	.word	0x000001a0
        /*0470*/ 	.short	0x0100
        /*0472*/ 	.byte	0x04
	.zero		1


	//   ....[53]....
        /*0474*/ 	.word	0x00000ad0
        /*0478*/ 	.word	0x000000ff
        /*047c*/ 	.word	0x000001c0
        /*0480*/ 	.short	0x0100
        /*0482*/ 	.byte	0x04
	.zero		1


	//   ....[54]....
        /*0484*/ 	.word	0x00000ae0
        /*0488*/ 	.word	0x000000ff
        /*048c*/ 	.word	0x000001a8
        /*0490*/ 	.short	0x0100
        /*0492*/ 	.byte	0x04
	.zero		1


	//   ....[55]....
        /*0494*/ 	.word	0x00000af0
        /*0498*/ 	.word	0x000000ff
        /*049c*/ 	.word	0x000001c8
        /*04a0*/ 	.short	0x0100
        /*04a2*/ 	.byte	0x04
	.zero		1


	//   ....[56]....
        /*04a4*/ 	.word	0x00000b00
        /*04a8*/ 	.word	0x000000ff
        /*04ac*/ 	.word	0x000001b0
        /*04b0*/ 	.short	0x0100
        /*04b2*/ 	.byte	0x04
	.zero		1


	//   ....[57]....
        /*04b4*/ 	.word	0x00000b10
        /*04b8*/ 	.word	0x000000ff
        /*04bc*/ 	.word	0x000001d0
        /*04c0*/ 	.short	0x0100
        /*04c2*/ 	.byte	0x04
	.zero		1


	//   ....[58]....
        /*04c4*/ 	.word	0x00000b20
        /*04c8*/ 	.word	0x000000ff
        /*04cc*/ 	.word	0x000001b8
        /*04d0*/ 	.short	0x0100
        /*04d2*/ 	.byte	0x04
	.zero		1


	//   ....[59]....
        /*04d4*/ 	.word	0x00000b30
        /*04d8*/ 	.word	0x000000ff
        /*04dc*/ 	.word	0x000001d8
        /*04e0*/ 	.short	0x0100
        /*04e2*/ 	.byte	0x04
	.zero		1


	//   ....[60]....
        /*04e4*/ 	.word	0x00000c10
        /*04e8*/ 	.word	0x000000ff
        /*04ec*/ 	.word	0x000001e0
        /*04f0*/ 	.short	0x0100
        /*04f2*/ 	.byte	0x06
	.zero		1


	//   ....[61]....
        /*04f4*/ 	.word	0x00000c20
        /*04f8*/ 	.word	0x000000ff
        /*04fc*/ 	.word	0x000001e8
        /*0500*/ 	.short	0x0100
        /*0502*/ 	.byte	0x06
	.zero		1


	//   ....[62]....
        /*0504*/ 	.word	0x00000d50
        /*0508*/ 	.word	0x000000ff
        /*050c*/ 	.word	0x000001f0
        /*0510*/ 	.short	0x0100
        /*0512*/ 	.byte	0x06
	.zero		1


	//   ....[63]....
        /*0514*/ 	.word	0x00000d60
        /*0518*/ 	.word	0x000000ff
        /*051c*/ 	.word	0x00000200
        /*0520*/ 	.short	0x0100
        /*0522*/ 	.byte	0x06
	.zero		1


	//   ....[64]....
        /*0524*/ 	.word	0x00000d70
        /*0528*/ 	.word	0x000000ff
        /*052c*/ 	.word	0x000001f8
        /*0530*/ 	.short	0x0100
        /*0532*/ 	.byte	0x06
	.zero		1


	//   ....[65]....
        /*0534*/ 	.word	0x00000d80
        /*0538*/ 	.word	0x000000ff
        /*053c*/ 	.word	0x00000208
        /*0540*/ 	.short	0x0100
        /*0542*/ 	.byte	0x06
	.zero		1


	//   ....[66]....
        /*0544*/ 	.word	0x00000ea0
        /*0548*/ 	.word	0x000000ff
        /*054c*/ 	.word	0x00000210
        /*0550*/ 	.short	0x0100
        /*0552*/ 	.byte	0x04
	.zero		1


	//   ....[67]....
        /*0554*/ 	.word	0x00000eb0
        /*0558*/ 	.word	0x000000ff
        /*055c*/ 	.word	0x00000230
        /*0560*/ 	.short	0x0100
        /*0562*/ 	.byte	0x04
	.zero		1


	//   ....[68]....
        /*0564*/ 	.word	0x00000ec0
        /*0568*/ 	.word	0x000000ff
        /*056c*/ 	.word	0x00000218
        /*0570*/ 	.short	0x0100
        /*0572*/ 	.byte	0x04
	.zero		1


	//   ....[69]....
        /*0574*/ 	.word	0x00000ed0
        /*0578*/ 	.word	0x000000ff
        /*057c*/ 	.word	0x00000238
        /*0580*/ 	.short	0x0100
        /*0582*/ 	.byte	0x04
	.zero		1


	//   ....[70]....
        /*0584*/ 	.word	0x00000ee0
        /*0588*/ 	.word	0x000000ff
        /*058c*/ 	.word	0x00000220
        /*0590*/ 	.short	0x0100
        /*0592*/ 	.byte	0x04
	.zero		1


	//   ....[71]....
        /*0594*/ 	.word	0x00000ef0
        /*0598*/ 	.word	0x000000ff
        /*059c*/ 	.word	0x00000240
        /*05a0*/ 	.short	0x0100
        /*05a2*/ 	.byte	0x04
	.zero		1


	//   ....[72]....
        /*05a4*/ 	.word	0x00000f00
        /*05a8*/ 	.word	0x000000ff
        /*05ac*/ 	.word	0x00000228
        /*05b0*/ 	.short	0x0100
        /*05b2*/ 	.byte	0x04
	.zero		1


	//   ....[73]....
        /*05b4*/ 	.word	0x00000f10
        /*05b8*/ 	.word	0x000000ff
        /*05bc*/ 	.word	0x00000248
        /*05c0*/ 	.short	0x0100
        /*05c2*/ 	.byte	0x04
	.zero		1


	//   ....[74]....
        /*05c4*/ 	.word	0x00001000
        /*05c8*/ 	.word	0x000000ff
        /*05cc*/ 	.word	0x00000250
        /*05d0*/ 	.short	0x0100
        /*05d2*/ 	.byte	0x04
	.zero		1


	//   ....[75]....
        /*05d4*/ 	.word	0x00001010
        /*05d8*/ 	.word	0x000000ff
        /*05dc*/ 	.word	0x00000260
        /*05e0*/ 	.short	0x0100
        /*05e2*/ 	.byte	0x04
	.zero		1


	//   ....[76]....
        /*05e4*/ 	.word	0x00001020
        /*05e8*/ 	.word	0x000000ff
        /*05ec*/ 	.word	0x00000258
        /*05f0*/ 	.short	0x0100
        /*05f2*/ 	.byte	0x04
	.zero		1


	//   ....[77]....
        /*05f4*/ 	.word	0x00001030
        /*05f8*/ 	.word	0x000000ff
        /*05fc*/ 	.word	0x00000268
        /*0600*/ 	.short	0x0100
        /*0602*/ 	.byte	0x04
	.zero		1


	//   ....[78]....
        /*0604*/ 	.word	0x00001130
        /*0608*/ 	.word	0x000000ff
        /*060c*/ 	.word	0x00000270
        /*0610*/ 	.short	0x0100
        /*0612*/ 	.byte	0x06
	.zero		1


	//   ....[79]....
        /*0614*/ 	.word	0x00001d50
        /*0618*/ 	.word	0x00000000
        /*061c*/ 	.word	0x00000260
        /*0620*/ 	.short	0x010a
        /*0622*/ 	.byte	0xff
	.zero		1


	//   ....[80]....
        /*0624*/ 	.word	0x00001d80
        /*0628*/ 	.word	0x00000000
        /*062c*/ 	.word	0x00000250
        /*0630*/ 	.short	0x0101
        /*0632*/ 	.byte	0xff
	.zero		1


	//   ....[81]....
        /*0634*/ 	.word	0x00001e40
        /*0638*/ 	.word	0x000000ff
        /*063c*/ 	.word	0x000000d0
        /*0640*/ 	.short	0x010a
        /*0642*/ 	.byte	0x04
	.zero		1


	//   ....[82]....
        /*0644*/ 	.word	0x00001f10
        /*0648*/ 	.word	0x000000ff
        /*064c*/ 	.word	0x000000d0
        /*0650*/ 	.short	0x010a
        /*0652*/ 	.byte	0x21
	.zero		1


	//   ....[83]....
        /*0654*/ 	.word	0x000020c0
        /*0658*/ 	.word	0x000000ff
        /*065c*/ 	.word	0x000000d0
        /*0660*/ 	.short	0x010a
        /*0662*/ 	.byte	0x05
	.zero		1


	//   ....[84]....
        /*0664*/ 	.word	0x000021d0
        /*0668*/ 	.word	0x000000ff
        /*066c*/ 	.word	0x000001e8
        /*0670*/ 	.short	0x0101
        /*0672*/ 	.byte	0x06
	.zero		1


	//   ....[85]....
        /*0674*/ 	.word	0x000021f0
        /*0678*/ 	.word	0x000000ff
        /*067c*/ 	.word	0x000000d0
        /*0680*/ 	.short	0x010a
        /*0682*/ 	.byte	0x04
	.zero		1


	//   ....[86]....
        /*0684*/ 	.word	0x00002270
        /*0688*/ 	.word	0x000000ff
        /*068c*/ 	.word	0x000000d0
        /*0690*/ 	.short	0x010a
        /*0692*/ 	.byte	0x11
	.zero		1


	//   ....[87]....
        /*0694*/ 	.word	0x00002400
        /*0698*/ 	.word	0x000000ff
        /*069c*/ 	.word	0x000000d0
        /*06a0*/ 	.short	0x010a
        /*06a2*/ 	.byte	0x05
	.zero		1


	//   ....[88]....
        /*06a4*/ 	.word	0x00002560
        /*06a8*/ 	.word	0x00000003
        /*06ac*/ 	.word	0x000001f0
        /*06b0*/ 	.short	0x010a
        /*06b2*/ 	.byte	0xff
	.zero		1


	//   ....[89]....
        /*06b4*/ 	.word	0x000026b0
        /*06b8*/ 	.word	0x00000000
        /*06bc*/ 	.word	0x00000000
        /*06c0*/ 	.short	0x0101
        /*06c2*/ 	.byte	0xff
	.zero		1


	//   ....[90]....
        /*06c4*/ 	.word	0x00002c60
        /*06c8*/ 	.word	0x000000ff
        /*06cc*/ 	.word	0x00000000
        /*06d0*/ 	.short	0x010a
        /*06d2*/ 	.byte	0x04
	.zero		1


	//   ....[91]....
        /*06d4*/ 	.word	0x00002cf0
        /*06d8*/ 	.word	0x000000ff
        /*06dc*/ 	.word	0x00000000
        /*06e0*/ 	.short	0x010a
        /*06e2*/ 	.byte	0x05
	.zero		1


	//   ....[92]....
        /*06e4*/ 	.word	0x00002d80
        /*06e8*/ 	.word	0x000000ff
        /*06ec*/ 	.word	0x00000000
        /*06f0*/ 	.short	0x010a
        /*06f2*/ 	.byte	0x05
	.zero		1


	//   ....[93]....
        /*06f4*/ 	.word	0x00002e10
        /*06f8*/ 	.word	0x000000ff
        /*06fc*/ 	.word	0x00000000
        /*0700*/ 	.short	0x010a
        /*0702*/ 	.byte	0x05
	.zero		1


	//   ....[94]....
        /*0704*/ 	.word	0x00002ea0
        /*0708*/ 	.word	0x000000ff
        /*070c*/ 	.word	0x00000000
        /*0710*/ 	.short	0x010a
        /*0712*/ 	.byte	0x05
	.zero		1


	//   ....[95]....
        /*0714*/ 	.word	0x00002f30
        /*0718*/ 	.word	0x000000ff
        /*071c*/ 	.word	0x00000000
        /*0720*/ 	.short	0x010a
        /*0722*/ 	.byte	0x05
	.zero		1


	//   ....[96]....
        /*0724*/ 	.word	0x00002fc0
        /*0728*/ 	.word	0x000000ff
        /*072c*/ 	.word	0x00000000
        /*0730*/ 	.short	0x010a
        /*0732*/ 	.byte	0x05
	.zero		1


	//   ....[97]....
        /*0734*/ 	.word	0x00003050
        /*0738*/ 	.word	0x000000ff
        /*073c*/ 	.word	0x00000000
        /*0740*/ 	.short	0x010a
        /*0742*/ 	.byte	0x05
	.zero		1


	//   ....[98]....
        /*0744*/ 	.word	0x000030e0
        /*0748*/ 	.word	0x000000ff
        /*074c*/ 	.word	0x00000000
        /*0750*/ 	.short	0x010a
        /*0752*/ 	.byte	0x05
	.zero		1


	//   ....[99]....
        /*0754*/ 	.word	0x00003170
        /*0758*/ 	.word	0x000000ff
        /*075c*/ 	.word	0x00000000
        /*0760*/ 	.short	0x010a
        /*0762*/ 	.byte	0x05
	.zero		1


	//   ....[100]....
        /*0764*/ 	.word	0x00003200
        /*0768*/ 	.word	0x000000ff
        /*076c*/ 	.word	0x00000000
        /*0770*/ 	.short	0x010a
        /*0772*/ 	.byte	0x05
	.zero		1


	//   ....[101]....
        /*0774*/ 	.word	0x00003290
        /*0778*/ 	.word	0x000000ff
        /*077c*/ 	.word	0x00000000
        /*0780*/ 	.short	0x010a
        /*0782*/ 	.byte	0x05
	.zero		1


	//   ....[102]....
        /*0784*/ 	.word	0x00003320
        /*0788*/ 	.word	0x000000ff
        /*078c*/ 	.word	0x00000000
        /*0790*/ 	.short	0x010a
        /*0792*/ 	.byte	0x05
	.zero		1


	//   ....[103]....
        /*0794*/ 	.word	0x000033b0
        /*0798*/ 	.word	0x000000ff
        /*079c*/ 	.word	0x00000000
        /*07a0*/ 	.short	0x010a
        /*07a2*/ 	.byte	0x05
	.zero		1


	//   ....[104]....
        /*07a4*/ 	.word	0x00003440
        /*07a8*/ 	.word	0x000000ff
        /*07ac*/ 	.word	0x00000000
        /*07b0*/ 	.short	0x010a
        /*07b2*/ 	.byte	0x05
	.zero		1


	//   ....[105]....
        /*07b4*/ 	.word	0x000034d0
        /*07b8*/ 	.word	0x000000ff
        /*07bc*/ 	.word	0x00000000
        /*07c0*/ 	.short	0x010a
        /*07c2*/ 	.byte	0x05
	.zero		1


	//   ....[106]....
        /*07c4*/ 	.word	0x00003560
        /*07c8*/ 	.word	0x000000ff
        /*07cc*/ 	.word	0x00000000
        /*07d0*/ 	.short	0x010a
        /*07d2*/ 	.byte	0x05
	.zero		1


	//   ....[107]....
        /*07d4*/ 	.word	0x000035f0
        /*07d8*/ 	.word	0x000000ff
        /*07dc*/ 	.word	0x00000000
        /*07e0*/ 	.short	0x010a
        /*07e2*/ 	.byte	0x05
	.zero		1


	//   ....[108]....
        /*07e4*/ 	.word	0x00003680
        /*07e8*/ 	.word	0x000000ff
        /*07ec*/ 	.word	0x00000000
        /*07f0*/ 	.short	0x010a
        /*07f2*/ 	.byte	0x05
	.zero		1


	//   ....[109]....
        /*07f4*/ 	.word	0x00003710
        /*07f8*/ 	.word	0x000000ff
        /*07fc*/ 	.word	0x00000000
        /*0800*/ 	.short	0x010a
        /*0802*/ 	.byte	0x05
	.zero		1


	//   ....[110]....
        /*0804*/ 	.word	0x000037a0
        /*0808*/ 	.word	0x000000ff
        /*080c*/ 	.word	0x00000000
        /*0810*/ 	.short	0x010a
        /*0812*/ 	.byte	0x05
	.zero		1


	//   ....[111]....
        /*0814*/ 	.word	0x00003830
        /*0818*/ 	.word	0x000000ff
        /*081c*/ 	.word	0x00000000
        /*0820*/ 	.short	0x010a
        /*0822*/ 	.byte	0x05
	.zero		1


	//   ....[112]....
        /*0824*/ 	.word	0x000038c0
        /*0828*/ 	.word	0x000000ff
        /*082c*/ 	.word	0x00000000
        /*0830*/ 	.short	0x010a
        /*0832*/ 	.byte	0x05
	.zero		1


	//   ....[113]....
        /*0834*/ 	.word	0x00003950
        /*0838*/ 	.word	0x000000ff
        /*083c*/ 	.word	0x00000000
        /*0840*/ 	.short	0x010a
        /*0842*/ 	.byte	0x05
	.zero		1


	//   ....[114]....
        /*0844*/ 	.word	0x000039e0
        /*0848*/ 	.word	0x000000ff
        /*084c*/ 	.word	0x00000000
        /*0850*/ 	.short	0x010a
        /*0852*/ 	.byte	0x05
	.zero		1


	//   ....[115]....
        /*0854*/ 	.word	0x00003a80
        /*0858*/ 	.word	0x00000000
        /*085c*/ 	.word	0x00000000
        /*0860*/ 	.short	0x010a
        /*0862*/ 	.byte	0xff
	.zero		1


	//   ....[116]....
        /*0864*/ 	.word	0x00003ba0
        /*0868*/ 	.word	0x00000002
        /*086c*/ 	.word	0x00000250
        /*0870*/ 	.short	0x010a
        /*0872*/ 	.byte	0xff
	.zero		1


	//   ....[117]....
        /*0874*/ 	.word	0x00003c10
        /*0878*/ 	.word	0x00000002
        /*087c*/ 	.word	0x00000000
        /*0880*/ 	.short	0x0101
        /*0882*/ 	.byte	0xff
	.zero		1


	//   ....[118]....
        /*0884*/ 	.word	0x00003c30
        /*0888*/ 	.word	0x000000ff
        /*088c*/ 	.word	0x00000200
        /*0890*/ 	.short	0x010a
        /*0892*/ 	.byte	0x04
	.zero		1


	//   ....[119]....
        /*0894*/ 	.word	0x00003d50
        /*0898*/ 	.word	0x00000002
        /*089c*/ 	.word	0x000001f0
        /*08a0*/ 	.short	0x010a
        /*08a2*/ 	.byte	0xff
	.zero		1


	//   ....[120]....
        /*08a4*/ 	.word	0x00003e50
        /*08a8*/ 	.word	0x00000002
        /*08ac*/ 	.word	0x00000000
        /*08b0*/ 	.short	0x0101
        /*08b2*/ 	.byte	0xff
	.zero		1


	//   ....[121]....
        /*08b4*/ 	.word	0x00003ee0
        /*08b8*/ 	.word	0x000000ff
        /*08bc*/ 	.word	0x00000200
        /*08c0*/ 	.short	0x0106
        /*08c2*/ 	.byte	0x04
	.zero		1


	//   ....[122]....
        /*08c4*/ 	.word	0x00003f00
        /*08c8*/ 	.word	0x000000ff
        /*08cc*/ 	.word	0x00000200
        /*08d0*/ 	.short	0x010a
        /*08d2*/ 	.byte	0x04
	.zero		1


	//   ....[123]....
        /*08d4*/ 	.word	0x00003f90
        /*08d8*/ 	.word	0x000000ff
        /*08dc*/ 	.word	0x00000200
        /*08e0*/ 	.short	0x0106
        /*08e2*/ 	.byte	0x07
	.zero		1


	//   ....[124]....
        /*08e4*/ 	.word	0x00003fd0
        /*08e8*/ 	.word	0x00000000
        /*08ec*/ 	.word	0x00000200
        /*08f0*/ 	.short	0x010a
        /*08f2*/ 	.byte	0xff
	.zero		1


	//   ....[125]....
        /*08f4*/ 	.word	0x00004210
        /*08f8*/ 	.word	0x000000ff
        /*08fc*/ 	.word	0x00000008
        /*0900*/ 	.short	0x010a
        /*0902*/ 	.byte	0x05
	.zero		1


	//   ....[126]....
        /*0904*/ 	.word	0x00004230
        /*0908*/ 	.word	0x000000ff
        /*090c*/ 	.word	0x00000008
        /*0910*/ 	.short	0x010a
        /*0912*/ 	.byte	0x05
	.zero		1


	//   ....[127]....
        /*0914*/ 	.word	0x000043c0
        /*0918*/ 	.word	0x000000ff
        /*091c*/ 	.word	0x00000008
        /*0920*/ 	.short	0x010a
        /*0922*/ 	.byte	0x05
	.zero		1


	//   ....[128]....
        /*0924*/ 	.word	0x000043e0
        /*0928*/ 	.word	0x000000ff
        /*092c*/ 	.word	0x00000008
        /*0930*/ 	.short	0x010a
        /*0932*/ 	.byte	0x05
	.zero		1


	//   ....[129]....
        /*0934*/ 	.word	0x000044a0
        /*0938*/ 	.word	0x000000ff
        /*093c*/ 	.word	0x00000000
        /*0940*/ 	.short	0x0101
        /*0942*/ 	.byte	0x04
	.zero		1


	//   ....[130]....
        /*0944*/ 	.word	0x000047a0
        /*0948*/ 	.word	0x00000000
        /*094c*/ 	.word	0x000001f0
        /*0950*/ 	.short	0x010a
        /*0952*/ 	.byte	0xff
	.zero		1


	//   ....[131]....
        /*0954*/ 	.word	0x00004860
        /*0958*/ 	.word	0x00000000
        /*095c*/ 	.word	0x00000000
        /*0960*/ 	.short	0x0101
        /*0962*/ 	.byte	0xff
	.zero		1


	//   ....[132]....
        /*0964*/ 	.word	0x00004920
        /*0968*/ 	.word	0x000000ff
        /*096c*/ 	.word	0x00000000
        /*0970*/ 	.short	0x010a
        /*0972*/ 	.byte	0x04
	.zero		1


	//   ....[133]....
        /*0974*/ 	.word	0x00004930
        /*0978*/ 	.word	0x000000ff
        /*097c*/ 	.word	0x00000230
        /*0980*/ 	.short	0x010a
        /*0982*/ 	.byte	0x17
	.zero		1


	//   ....[134]....
        /*0984*/ 	.word	0x000049e0
        /*0988*/ 	.word	0x000000ff
        /*098c*/ 	.word	0x00000000
        /*0990*/ 	.short	0x010a
        /*0992*/ 	.byte	0x05
	.zero		1


	//   ....[135]....
        /*0994*/ 	.word	0x00004b20
        /*0998*/ 	.word	0x000000ff
        /*099c*/ 	.word	0x00000000
        /*09a0*/ 	.short	0x010a
        /*09a2*/ 	.byte	0x04
	.zero		1


	//   ....[136]....
        /*09a4*/ 	.word	0x00004d70
        /*09a8*/ 	.word	0x000000ff
        /*09ac*/ 	.word	0x00000000
        /*09b0*/ 	.short	0x010a
        /*09b2*/ 	.byte	0x04
	.zero		1


	//   ....[137]....
        /*09b4*/ 	.word	0x00004e00
        /*09b8*/ 	.word	0x000000ff
        /*09bc*/ 	.word	0x00000000
        /*09c0*/ 	.short	0x010a
        /*09c2*/ 	.byte	0x05
	.zero		1


	//   ....[138]....
        /*09c4*/ 	.word	0x00004e90
        /*09c8*/ 	.word	0x000000ff
        /*09cc*/ 	.word	0x00000000
        /*09d0*/ 	.short	0x010a
        /*09d2*/ 	.byte	0x05
	.zero		1


	//   ....[139]....
        /*09d4*/ 	.word	0x00004f30
        /*09d8*/ 	.word	0x00000000
        /*09dc*/ 	.word	0x00000000
        /*09e0*/ 	.short	0x010a
        /*09e2*/ 	.byte	0xff
	.zero		1


	//   ....[140]....
        /*09e4*/ 	.word	0x00004f70
        /*09e8*/ 	.word	0x00000000
        /*09ec*/ 	.word	0x00000000
        /*09f0*/ 	.short	0x010a
        /*09f2*/ 	.byte	0xff
	.zero		1


	//   ....[141]....
        /*09f4*/ 	.word	0x00004fe0
        /*09f8*/ 	.word	0x000000ff
        /*09fc*/ 	.word	0x00000000
        /*0a00*/ 	.short	0x0101
        /*0a02*/ 	.byte	0x04
	.zero		1


	//   ....[142]....
        /*0a04*/ 	.word	0x00005020
        /*0a08*/ 	.word	0x000000ff
        /*0a0c*/ 	.word	0x00000270
        /*0a10*/ 	.short	0x010a
        /*0a12*/ 	.byte	0x11
	.zero		1


	//   ....[143]....
        /*0a14*/ 	.word	0x00005070
        /*0a18*/ 	.word	0x000000ff
        /*0a1c*/ 	.word	0x00000000
        /*0a20*/ 	.short	0x0101
        /*0a22*/ 	.byte	0x04
	.zero		1


	//   ....[144]....
        /*0a24*/ 	.word	0x00005510
        /*0a28*/ 	.word	0x0000000c
        /*0a2c*/ 	.word	0x000001f0
        /*0a30*/ 	.short	0x010a
        /*0a32*/ 	.byte	0xff
	.zero		1


	//   ....[145]....
        /*0a34*/ 	.word	0x00005680
        /*0a38*/ 	.word	0x00000000
        /*0a3c*/ 	.word	0x00000000
        /*0a40*/ 	.short	0x0101
        /*0a42*/ 	.byte	0xff
	.zero		1


	//   ....[146]....
        /*0a44*/ 	.word	0x00005b10
        /*0a48*/ 	.word	0x000000ff
        /*0a4c*/ 	.word	0x000001e8
        /*0a50*/ 	.short	0x010a
        /*0a52*/ 	.byte	0x15
	.zero		1


	//   ....[147]....
        /*0a54*/ 	.word	0x00005c90
        /*0a58*/ 	.word	0x000000ff
        /*0a5c*/ 	.word	0x000001c0
        /*0a60*/ 	.short	0x010a
        /*0a62*/ 	.byte	0x15
	.zero		1


	//   ....[148]....
        /*0a64*/ 	.word	0x00005e90
        /*0a68*/ 	.word	0x000000ff
        /*0a6c*/ 	.word	0x000001a0
        /*0a70*/ 	.short	0x010b
        /*0a72*/ 	.byte	0x15
	.zero		1


	//   ....[149]....
        /*0a74*/ 	.word	0x00005ea0
        /*0a78*/ 	.word	0x000000ff
        /*0a7c*/ 	.word	0x00000000
        /*0a80*/ 	.short	0x0101
        /*0a82*/ 	.byte	0x06
	.zero		1


	//   ....[150]....
        /*0a84*/ 	.word	0x00005eb0
        /*0a88*/ 	.word	0x000000ff
        /*0a8c*/ 	.word	0x000001c8
        /*0a90*/ 	.short	0x010a
        /*0a92*/ 	.byte	0x15
	.zero		1


	//   ....[151]....
        /*0a94*/ 	.word	0x00006060
        /*0a98*/ 	.word	0x000000ff
        /*0a9c*/ 	.word	0x000001a8
        /*0aa0*/ 	.short	0x010b
        /*0aa2*/ 	.byte	0x15
	.zero		1


	//   ....[152]....
        /*0aa4*/ 	.word	0x00006070
        /*0aa8*/ 	.word	0x000000ff
        /*0aac*/ 	.word	0x00000000
        /*0ab0*/ 	.short	0x0101
        /*0ab2*/ 	.byte	0x06
	.zero		1


	//   ....[153]....
        /*0ab4*/ 	.word	0x00006080
        /*0ab8*/ 	.word	0x000000ff
        /*0abc*/ 	.word	0x000001d0
        /*0ac0*/ 	.short	0x010a
        /*0ac2*/ 	.byte	0x15
	.zero		1


	//   ....[154]....
        /*0ac4*/ 	.word	0x00006230
        /*0ac8*/ 	.word	0x000000ff
        /*0acc*/ 	.word	0x000001b0
        /*0ad0*/ 	.short	0x010b
        /*0ad2*/ 	.byte	0x15
	.zero		1


	//   ....[155]....
        /*0ad4*/ 	.word	0x00006240
        /*0ad8*/ 	.word	0x000000ff
        /*0adc*/ 	.word	0x00000000
        /*0ae0*/ 	.short	0x0101
        /*0ae2*/ 	.byte	0x06
	.zero		1


	//   ....[156]....
        /*0ae4*/ 	.word	0x00006250
        /*0ae8*/ 	.word	0x000000ff
        /*0aec*/ 	.word	0x000001d8
        /*0af0*/ 	.short	0x010a
        /*0af2*/ 	.byte	0x15
	.zero		1


	//   ....[157]....
        /*0af4*/ 	.word	0x00006490
        /*0af8*/ 	.word	0x000000ff
        /*0afc*/ 	.word	0x000001b8
        /*0b00*/ 	.short	0x010b
        /*0b02*/ 	.byte	0x15
	.zero		1


	//   ....[158]....
        /*0b04*/ 	.word	0x000064a0
        /*0b08*/ 	.word	0x000000ff
        /*0b0c*/ 	.word	0x00000000
        /*0b10*/ 	.short	0x0101
        /*0b12*/ 	.byte	0x25
	.zero		1


	//   ....[159]....
        /*0b14*/ 	.word	0x000064e0
        /*0b18*/ 	.word	0x000000ff
        /*0b1c*/ 	.word	0x000001c0
        /*0b20*/ 	.short	0x010a
        /*0b22*/ 	.byte	0x15
	.zero		1


	//   ....[160]....
        /*0b24*/ 	.word	0x00006500
        /*0b28*/ 	.word	0x000000ff
        /*0b2c*/ 	.word	0x000001c8
        /*0b30*/ 	.short	0x010a
        /*0b32*/ 	.byte	0x15
	.zero		1


	//   ....[161]....
        /*0b34*/ 	.word	0x00006520
        /*0b38*/ 	.word	0x000000ff
        /*0b3c*/ 	.word	0x000001d0
        /*0b40*/ 	.short	0x010a
        /*0b42*/ 	.byte	0x15
	.zero		1


	//   ....[162]....
        /*0b44*/ 	.word	0x00006560
        /*0b48*/ 	.word	0x00000000
        /*0b4c*/ 	.word	0x000001d8
        /*0b50*/ 	.short	0x010a
        /*0b52*/ 	.byte	0xff
	.zero		1


	//   ....[163]....
        /*0b54*/ 	.word	0x00006880
        /*0b58*/ 	.word	0x00000003
        /*0b5c*/ 	.word	0x000001f0
        /*0b60*/ 	.short	0x010a
        /*0b62*/ 	.byte	0xff
	.zero		1


	//   ....[164]....
        /*0b64*/ 	.word	0x00006a00
        /*0b68*/ 	.word	0x00000000
        /*0b6c*/ 	.word	0x00000000
        /*0b70*/ 	.short	0x0101
        /*0b72*/ 	.byte	0xff
	.zero		1


	//   ....[165]....
        /*0b74*/ 	.word	0x000074e0
        /*0b78*/ 	.word	0x000000ff
        /*0b7c*/ 	.word	0x000001a0
        /*0b80*/ 	.short	0x010a
        /*0b82*/ 	.byte	0x2b
	.zero		1


	//   ....[166]....
        /*0b84*/ 	.word	0x00007510
        /*0b88*/ 	.word	0x00000036
        /*0b8c*/ 	.word	0x00000210
        /*0b90*/ 	.short	0x010a
        /*0b92*/ 	.byte	0xff
	.zero		1


	//   ....[167]....
        /*0b94*/ 	.word	0x00007620
        /*0b98*/ 	.word	0x000000ff
        /*0b9c*/ 	.word	0x000001a0
        /*0ba0*/ 	.short	0x010a
        /*0ba2*/ 	.byte	0x2b
	.zero		1


	//   ....[168]....
        /*0ba4*/ 	.word	0x000076f0
        /*0ba8*/ 	.word	0x00000036
        /*0bac*/ 	.word	0x00000210
        /*0bb0*/ 	.short	0x010a
        /*0bb2*/ 	.byte	0xff
	.zero		1


	//   ....[169]....
        /*0bb4*/ 	.word	0x00007eb0
        /*0bb8*/ 	.word	0x00000000
        /*0bbc*/ 	.word	0x00000000
        /*0bc0*/ 	.short	0x0101
        /*0bc2*/ 	.byte	0xff
	.zero		1


	//   ....[170]....
        /*0bc4*/ 	.word	0x00007ec0
        /*0bc8*/ 	.word	0x00000002
        /*0bcc*/ 	.word	0x000001a0
        /*0bd0*/ 	.short	0x010a
        /*0bd2*/ 	.byte	0xff
	.zero		1


	//   ....[171]....
        /*0bd4*/ 	.word	0x00007f80
        /*0bd8*/ 	.word	0x00000002
        /*0bdc*/ 	.word	0x000001a0
        /*0be0*/ 	.short	0x010a
        /*0be2*/ 	.byte	0xff
	.zero		1


	//   ....[172]....
        /*0be4*/ 	.word	0x00008780
        /*0be8*/ 	.word	0x00000000
        /*0bec*/ 	.word	0x00000000
        /*0bf0*/ 	.short	0x0101
        /*0bf2*/ 	.byte	0xff
	.zero		1


	//   ....[173]....
        /*0bf4*/ 	.word	0x000087a0
        /*0bf8*/ 	.word	0x00000002
        /*0bfc*/ 	.word	0x000001a0
        /*0c00*/ 	.short	0x010a
        /*0c02*/ 	.byte	0xff
	.zero		1


	//   ....[174]....
        /*0c04*/ 	.word	0x00008850
        /*0c08*/ 	.word	0x00000002
        /*0c0c*/ 	.word	0x000001a0
        /*0c10*/ 	.short	0x010a
        /*0c12*/ 	.byte	0xff
	.zero		1


	//   ....[175]....
        /*0c14*/ 	.word	0x00009050
        /*0c18*/ 	.word	0x00000000
        /*0c1c*/ 	.word	0x00000000
        /*0c20*/ 	.short	0x0101
        /*0c22*/ 	.byte	0xff
	.zero		1


	//   ....[176]....
        /*0c24*/ 	.word	0x00009070
        /*0c28*/ 	.word	0x00000003
        /*0c2c*/ 	.word	0x000001a0
        /*0c30*/ 	.short	0x010a
        /*0c32*/ 	.byte	0xff
	.zero		1


	//   ....[177]....
        /*0c34*/ 	.word	0x00009120
        /*0c38*/ 	.word	0x00000003
        /*0c3c*/ 	.word	0x000001a0
        /*0c40*/ 	.short	0x010a
        /*0c42*/ 	.byte	0xff
	.zero		1


	//   ....[178]....
        /*0c44*/ 	.word	0x00009430
        /*0c48*/ 	.word	0x00000036
        /*0c4c*/ 	.word	0x00000000
        /*0c50*/ 	.short	0x0101
        /*0c52*/ 	.byte	0xff
	.zero		1


	//   ....[179]....
        /*0c54*/ 	.word	0x00009970
        /*0c58*/ 	.word	0x00000000
        /*0c5c*/ 	.word	0x00000000
        /*0c60*/ 	.short	0x0101
        /*0c62*/ 	.byte	0xff
	.zero		1


	//   ....[180]....
        /*0c64*/ 	.word	0x00009c10
        /*0c68*/ 	.word	0x000000ff
        /*0c6c*/ 	.word	0x00000000
        /*0c70*/ 	.short	0x0101
        /*0c72*/ 	.byte	0x06
	.zero		1


	//   ....[181]....
        /*0c74*/ 	.word	0x00009c30
        /*0c78*/ 	.word	0x00000000
        /*0c7c*/ 	.word	0x00000260
        /*0c80*/ 	.short	0x010a
        /*0c82*/ 	.byte	0xff
	.zero		1


	//   ....[182]....
        /*0c84*/ 	.word	0x00009c90
        /*0c88*/ 	.word	0x00000000
        /*0c8c*/ 	.word	0x000000d0
        /*0c90*/ 	.short	0x010a
        /*0c92*/ 	.byte	0xff
	.zero		1


	//   ....[183]....
        /*0c94*/ 	.word	0x00009cf0
        /*0c98*/ 	.word	0x00000000
        /*0c9c*/ 	.word	0x000000d0
        /*0ca0*/ 	.short	0x010a
        /*0ca2*/ 	.byte	0xff
	.zero		1


	//   ....[184]....
        /*0ca4*/ 	.word	0x00009d40
        /*0ca8*/ 	.word	0x00000003
        /*0cac*/ 	.word	0x000001f0
        /*0cb0*/ 	.short	0x010a
        /*0cb2*/ 	.byte	0xff
	.zero		1


	//   ....[185]....
        /*0cb4*/ 	.word	0x00009da0
        /*0cb8*/ 	.word	0x00000000
        /*0cbc*/ 	.word	0x00000000
        /*0cc0*/ 	.short	0x010a
        /*0cc2*/ 	.byte	0xff
	.zero		1


	//   ....[186]....
        /*0cc4*/ 	.word	0x00009e00
        /*0cc8*/ 	.word	0x00000000
        /*0ccc*/ 	.word	0x00000000
        /*0cd0*/ 	.short	0x010a
        /*0cd2*/ 	.byte	0xff
	.zero		1


	//   ....[187]....
        /*0cd4*/ 	.word	0x00009e60
        /*0cd8*/ 	.word	0x00000000
        /*0cdc*/ 	.word	0x00000000
        /*0ce0*/ 	.short	0x010a
        /*0ce2*/ 	.byte	0xff
	.zero		1


	//   ....[188]....
        /*0ce4*/ 	.word	0x00009ec0
        /*0ce8*/ 	.word	0x00000000
        /*0cec*/ 	.word	0x00000000
        /*0cf0*/ 	.short	0x010a
        /*0cf2*/ 	.byte	0xff
	.zero		1


	//   ....[189]....
        /*0cf4*/ 	.word	0x00009f20
        /*0cf8*/ 	.word	0x00000000
        /*0cfc*/ 	.word	0x00000000
        /*0d00*/ 	.short	0x010a
        /*0d02*/ 	.byte	0xff
	.zero		1


	//   ....[190]....
        /*0d04*/ 	.word	0x00009f80
        /*0d08*/ 	.word	0x00000000
        /*0d0c*/ 	.word	0x00000000
        /*0d10*/ 	.short	0x010a
        /*0d12*/ 	.byte	0xff
	.zero		1


	//   ....[191]....
        /*0d14*/ 	.word	0x00009fe0
        /*0d18*/ 	.word	0x00000000
        /*0d1c*/ 	.word	0x00000000
        /*0d20*/ 	.short	0x010a
        /*0d22*/ 	.byte	0xff
	.zero		1


	//   ....[192]....
        /*0d24*/ 	.word	0x0000a040
        /*0d28*/ 	.word	0x00000000
        /*0d2c*/ 	.word	0x00000000
        /*0d30*/ 	.short	0x010a
        /*0d32*/ 	.byte	0xff
	.zero		1


	//   ....[193]....
        /*0d34*/ 	.word	0x0000a0a0
        /*0d38*/ 	.word	0x00000000
        /*0d3c*/ 	.word	0x00000000
        /*0d40*/ 	.short	0x010a
        /*0d42*/ 	.byte	0xff
	.zero		1


	//   ....[194]....
        /*0d44*/ 	.word	0x0000a100
        /*0d48*/ 	.word	0x00000000
        /*0d4c*/ 	.word	0x00000000
        /*0d50*/ 	.short	0x010a
        /*0d52*/ 	.byte	0xff
	.zero		1


	//   ....[195]....
        /*0d54*/ 	.word	0x0000a160
        /*0d58*/ 	.word	0x00000000
        /*0d5c*/ 	.word	0x00000000
        /*0d60*/ 	.short	0x010a
        /*0d62*/ 	.byte	0xff
	.zero		1


	//   ....[196]....
        /*0d64*/ 	.word	0x0000a1c0
        /*0d68*/ 	.word	0x00000000
        /*0d6c*/ 	.word	0x00000000
        /*0d70*/ 	.short	0x010a
        /*0d72*/ 	.byte	0xff
	.zero		1


	//   ....[197]....
        /*0d74*/ 	.word	0x0000a220
        /*0d78*/ 	.word	0x00000000
        /*0d7c*/ 	.word	0x00000000
        /*0d80*/ 	.short	0x010a
        /*0d82*/ 	.byte	0xff
	.zero		1


	//   ....[198]....
        /*0d84*/ 	.word	0x0000a280
        /*0d88*/ 	.word	0x00000000
        /*0d8c*/ 	.word	0x00000000
        /*0d90*/ 	.short	0x010a
        /*0d92*/ 	.byte	0xff
	.zero		1


	//   ....[199]....
        /*0d94*/ 	.word	0x0000a2e0
        /*0d98*/ 	.word	0x00000000
        /*0d9c*/ 	.word	0x00000000
        /*0da0*/ 	.short	0x010a
        /*0da2*/ 	.byte	0xff
	.zero		1


	//   ....[200]....
        /*0da4*/ 	.word	0x0000a340
        /*0da8*/ 	.word	0x00000000
        /*0dac*/ 	.word	0x00000000
        /*0db0*/ 	.short	0x010a
        /*0db2*/ 	.byte	0xff
	.zero		1


	//   ....[201]....
        /*0db4*/ 	.word	0x0000a3a0
        /*0db8*/ 	.word	0x00000000
        /*0dbc*/ 	.word	0x00000000
        /*0dc0*/ 	.short	0x010a
        /*0dc2*/ 	.byte	0xff
	.zero		1


	//   ....[202]....
        /*0dc4*/ 	.word	0x0000a400
        /*0dc8*/ 	.word	0x00000000
        /*0dcc*/ 	.word	0x00000000
        /*0dd0*/ 	.short	0x010a
        /*0dd2*/ 	.byte	0xff
	.zero		1


	//   ....[203]....
        /*0dd4*/ 	.word	0x0000a460
        /*0dd8*/ 	.word	0x00000000
        /*0ddc*/ 	.word	0x00000000
        /*0de0*/ 	.short	0x010a
        /*0de2*/ 	.byte	0xff
	.zero		1


	//   ....[204]....
        /*0de4*/ 	.word	0x0000a4c0
        /*0de8*/ 	.word	0x00000000
        /*0dec*/ 	.word	0x00000000
        /*0df0*/ 	.short	0x010a
        /*0df2*/ 	.byte	0xff
	.zero		1


	//   ....[205]....
        /*0df4*/ 	.word	0x0000a520
        /*0df8*/ 	.word	0x00000000
        /*0dfc*/ 	.word	0x00000000
        /*0e00*/ 	.short	0x010a
        /*0e02*/ 	.byte	0xff
	.zero		1


	//   ....[206]....
        /*0e04*/ 	.word	0x0000a580
        /*0e08*/ 	.word	0x00000000
        /*0e0c*/ 	.word	0x00000000
        /*0e10*/ 	.short	0x010a
        /*0e12*/ 	.byte	0xff
	.zero		1


	//   ....[207]....
        /*0e14*/ 	.word	0x0000a5e0
        /*0e18*/ 	.word	0x00000000
        /*0e1c*/ 	.word	0x00000000
        /*0e20*/ 	.short	0x010a
        /*0e22*/ 	.byte	0xff
	.zero		1


	//   ....[208]....
        /*0e24*/ 	.word	0x0000a640
        /*0e28*/ 	.word	0x00000000
        /*0e2c*/ 	.word	0x00000000
        /*0e30*/ 	.short	0x010a
        /*0e32*/ 	.byte	0xff
	.zero		1


	//   ....[209]....
        /*0e34*/ 	.word	0x0000a6a0
        /*0e38*/ 	.word	0x00000000
        /*0e3c*/ 	.word	0x00000000
        /*0e40*/ 	.short	0x010a
        /*0e42*/ 	.byte	0xff
	.zero		1


	//   ....[210]....
        /*0e44*/ 	.word	0x0000a6f0
        /*0e48*/ 	.word	0x00000002
        /*0e4c*/ 	.word	0x00000250
        /*0e50*/ 	.short	0x010a
        /*0e52*/ 	.byte	0xff
	.zero		1


	//   ....[211]....
        /*0e54*/ 	.word	0x0000a750
        /*0e58*/ 	.word	0x00000002
        /*0e5c*/ 	.word	0x00000200
        /*0e60*/ 	.short	0x010a
        /*0e62*/ 	.byte	0xff
	.zero		1


	//   ....[212]....
        /*0e64*/ 	.word	0x0000a7a0
        /*0e68*/ 	.word	0x00000002
        /*0e6c*/ 	.word	0x000001f0
        /*0e70*/ 	.short	0x010a
        /*0e72*/ 	.byte	0xff
	.zero		1


	//   ....[213]....
        /*0e74*/ 	.word	0x0000a800
        /*0e78*/ 	.word	0x00000000
        /*0e7c*/ 	.word	0x00000200
        /*0e80*/ 	.short	0x010a
        /*0e82*/ 	.byte	0xff
	.zero		1


	//   ....[214]....
        /*0e84*/ 	.word	0x0000a860
        /*0e88*/ 	.word	0x00000005
        /*0e8c*/ 	.word	0x00000008
        /*0e90*/ 	.short	0x010a
        /*0e92*/ 	.byte	0xff
	.zero		1


	//   ....[215]....
        /*0e94*/ 	.word	0x0000a940
        /*0e98*/ 	.word	0x00000000
        /*0e9c*/ 	.word	0x00000008
        /*0ea0*/ 	.short	0x010a
        /*0ea2*/ 	.byte	0xff
	.zero		1


	//   ....[216]....
        /*0ea4*/ 	.word	0x0000a990
        /*0ea8*/ 	.word	0x00000000
        /*0eac*/ 	.word	0x000001f0
        /*0eb0*/ 	.short	0x010a
        /*0eb2*/ 	.byte	0xff
	.zero		1


	//   ....[217]....
        /*0eb4*/ 	.word	0x0000a9f0
        /*0eb8*/ 	.word	0x00000000
        /*0ebc*/ 	.word	0x00000230
        /*0ec0*/ 	.short	0x010a
        /*0ec2*/ 	.byte	0xff
	.zero		1


	//   ....[218]....
        /*0ec4*/ 	.word	0x0000aa50
        /*0ec8*/ 	.word	0x00000000
        /*0ecc*/ 	.word	0x00000000
        /*0ed0*/ 	.short	0x010a
        /*0ed2*/ 	.byte	0xff
	.zero		1


	//   ....[219]....
        /*0ed4*/ 	.word	0x0000aab0
        /*0ed8*/ 	.word	0x00000000
        /*0edc*/ 	.word	0x00000000
        /*0ee0*/ 	.short	0x010a
        /*0ee2*/ 	.byte	0xff
	.zero		1


	//   ....[220]....
        /*0ee4*/ 	.word	0x0000ab10
        /*0ee8*/ 	.word	0x00000000
        /*0eec*/ 	.word	0x00000000
        /*0ef0*/ 	.short	0x010a
        /*0ef2*/ 	.byte	0xff
	.zero		1


	//   ....[221]....
        /*0ef4*/ 	.word	0x0000ab70
        /*0ef8*/ 	.word	0x00000000
        /*0efc*/ 	.word	0x00000000
        /*0f00*/ 	.short	0x010a
        /*0f02*/ 	.byte	0xff
	.zero		1


	//   ....[222]....
        /*0f04*/ 	.word	0x0000abd0
        /*0f08*/ 	.word	0x00000000
        /*0f0c*/ 	.word	0x00000270
        /*0f10*/ 	.short	0x010a
        /*0f12*/ 	.byte	0xff
	.zero		1


	//   ....[223]....
        /*0f14*/ 	.word	0x0000ac20
        /*0f18*/ 	.word	0x0000000c
        /*0f1c*/ 	.word	0x000001f0
        /*0f20*/ 	.short	0x010a
        /*0f22*/ 	.byte	0xff
	.zero		1


	//   ....[224]....
        /*0f24*/ 	.word	0x0000ac80
        /*0f28*/ 	.word	0x00000000
        /*0f2c*/ 	.word	0x000001e8
        /*0f30*/ 	.short	0x010a
        /*0f32*/ 	.byte	0xff
	.zero		1


	//   ....[225]....
        /*0f34*/ 	.word	0x0000ace0
        /*0f38*/ 	.word	0x00000000
        /*0f3c*/ 	.word	0x000001c0
        /*0f40*/ 	.short	0x010a
        /*0f42*/ 	.byte	0xff
	.zero		1


	//   ....[226]....
        /*0f44*/ 	.word	0x0000ad40
        /*0f48*/ 	.word	0x00000000
        /*0f4c*/ 	.word	0x000001c8
        /*0f50*/ 	.short	0x010a
        /*0f52*/ 	.byte	0xff
	.zero		1


	//   ....[227]....
        /*0f54*/ 	.word	0x0000ada0
        /*0f58*/ 	.word	0x00000000
        /*0f5c*/ 	.word	0x000001d0
        /*0f60*/ 	.short	0x010a
        /*0f62*/ 	.byte	0xff
	.zero		1


	//   ....[228]....
        /*0f64*/ 	.word	0x0000ae00
        /*0f68*/ 	.word	0x00000000
        /*0f6c*/ 	.word	0x000001d8
        /*0f70*/ 	.short	0x010a
        /*0f72*/ 	.byte	0xff
	.zero		1


	//   ....[229]....
        /*0f74*/ 	.word	0x0000ae60
        /*0f78*/ 	.word	0x00000000
        /*0f7c*/ 	.word	0x000001c0
        /*0f80*/ 	.short	0x010a
        /*0f82*/ 	.byte	0xff
	.zero		1


	//   ....[230]....
        /*0f84*/ 	.word	0x0000aec0
        /*0f88*/ 	.word	0x00000000
        /*0f8c*/ 	.word	0x000001c8
        /*0f90*/ 	.short	0x010a
        /*0f92*/ 	.byte	0xff
	.zero		1


	//   ....[231]....
        /*0f94*/ 	.word	0x0000af20
        /*0f98*/ 	.word	0x00000000
        /*0f9c*/ 	.word	0x000001d0
        /*0fa0*/ 	.short	0x010a
        /*0fa2*/ 	.byte	0xff
	.zero		1


	//   ....[232]....
        /*0fa4*/ 	.word	0x0000af70
        /*0fa8*/ 	.word	0x00000003
        /*0fac*/ 	.word	0x000001f0
        /*0fb0*/ 	.short	0x010a
        /*0fb2*/ 	.byte	0xff
	.zero		1


	//   ....[233]....
        /*0fb4*/ 	.word	0x0000afd0
        /*0fb8*/ 	.word	0x00000002
        /*0fbc*/ 	.word	0x000001a0
        /*0fc0*/ 	.short	0x010a
        /*0fc2*/ 	.byte	0xff
	.zero		1


	//   ....[234]....
        /*0fc4*/ 	.word	0x0000b020
        /*0fc8*/ 	.word	0x00000036
        /*0fcc*/ 	.word	0x00000210
        /*0fd0*/ 	.short	0x010a
        /*0fd2*/ 	.byte	0xff
	.zero		1


	//   ....[235]....
        /*0fd4*/ 	.word	0x0000b070
        /*0fd8*/ 	.word	0x00000002
        /*0fdc*/ 	.word	0x000001a0
        /*0fe0*/ 	.short	0x010a
        /*0fe2*/ 	.byte	0xff
	.zero		1


	//   ....[236]....
        /*0fe4*/ 	.word	0x0000b0c0
        /*0fe8*/ 	.word	0x00000002
        /*0fec*/ 	.word	0x000001a0
        /*0ff0*/ 	.short	0x010a
        /*0ff2*/ 	.byte	0xff
	.zero		1


	//   ....[237]....
        /*0ff4*/ 	.word	0x0000b110
        /*0ff8*/ 	.word	0x00000003
        /*0ffc*/ 	.word	0x000001a0
        /*1000*/ 	.short	0x010a
        /*1002*/ 	.byte	0xff
	.zero		1


	//----- nvinfo : EIATTR_NUM_MBARRIERS
	.align		4
.L_47:
        /*1004*/ 	.byte	0x03, 0x38
        /*1006*/ 	.short	0x004f


	//----- nvinfo : EIATTR_EXIT_INSTR_OFFSETS
	.align		4
        /*1008*/ 	.byte	0x04, 0x1c
        /*100a*/ 	.short	(.L_49 - .L_48)


	//   ....[0]....
.L_48:
        /*100c*/ 	.word	0x00003ab0


	//   ....[1]....
        /*1010*/ 	.word	0x00003fa0


	//   ....[2]....
        /*1014*/ 	.word	0x00004000


	//   ....[3]....
        /*1018*/ 	.word	0x000052a0


	//   ....[4]....
        /*101c*/ 	.word	0x00006590


	//   ....[5]....
        /*1020*/ 	.word	0x000065d0


	//   ....[6]....
        /*1024*/ 	.word	0x00009b10


	//   ....[7]....
        /*1028*/ 	.word	0x00009b80


	//   ....[8]....
        /*102c*/ 	.word	0x00009bb0


	//   ....[9]....
        /*1030*/ 	.word	0x00009c20


	//----- nvinfo : EIATTR_MAX_THREADS
	.align		4
.L_49:
        /*1034*/ 	.byte	0x04, 0x05
        /*1036*/ 	.short	(.L_51 - .L_50)
.L_50:
        /*1038*/ 	.word	0x00000100
        /*103c*/ 	.word	0x00000001
        /*1040*/ 	.word	0x00000001


	//----- nvinfo : EIATTR_CRS_STACK_SIZE
	.align		4
.L_51:
        /*1044*/ 	.byte	0x04, 0x1e
        /*1046*/ 	.short	(.L_53 - .L_52)
.L_52:
        /*1048*/ 	.word	0x00000000


	//----- nvinfo : EIATTR_CBANK_PARAM_SIZE
	.align		4
.L_53:
        /*104c*/ 	.byte	0x03, 0x19
        /*104e*/ 	.short	0x0800


	//----- nvinfo : EIATTR_PARAM_CBANK
	.align		4
        /*1050*/ 	.byte	0x04, 0x0a
        /*1052*/ 	.short	(.L_55 - .L_54)
	.align		4
.L_54:
        /*1054*/ 	.word	index@(.nv.constant0._ZN7cutlass13device_kernelINS_4gemm6kernel13GemmUniversalIN4cute5tupleIJiiiiEEENS1_10collective13CollectiveMmaINS1_35MainloopSm100TmaUmmaWarpSpecializedILi26ELi2ELi4ENS5_IJNS4_1CILi2EEENSA_ILi4EEENSA_ILi1EEEEEEEENS5_IJNSA_ILi128EEESG_NSA_ILi32EEEEEENS_10bfloat16_tENS5_IJlSD_lEEESJ_SK_NS4_8TiledMMAINS4_8MMA_AtomIJNS4_26SM100_MMA_F16BF16_2x1SM_SSISJ_SJ_fLi128ELi128ELNS4_4UMMA5MajorE0ELSP_0ELNSO_7ScaleInE0ELSQ_0EEEEEENS4_6LayoutINS5_IJSD_SD_SD_EEENS5_IJNSA_ILi0EEESV_SV_EEEEENS5_IJNS4_10UnderscoreESY_SY_EEEEENS4_28SM100_TMA_2SM_LOAD_MULTICASTENS4_14ComposedLayoutINS4_7SwizzleILi2ELi4ELi3EEENS4_18smem_ptr_flag_bitsILi16EEENST_INS5_IJNSA_ILi8EEESH_EEENS5_IJSH_SD_EEEEEEEvNS4_8identityENS4_18SM100_TMA_2SM_LOADES1B_vS1C_EENS_8epilogue10collective18CollectiveEpilogueINS1F_23Sm100TmaWarpSpecializedILi4ELi2ELi16ELb1ELb0EEEJNS5_IJNSA_ILi64EEESG_SH_EEENS5_IJNST_IS1K_SD_EENST_INS5_IJNSA_ILi16EEESB_EEENS5_IJSD_S1K_EEEEEEEESJ_SK_SJ_SK_NS1F_6fusion15FusionCallbacksIS1J_NS1S_17LinearCombinationISJ_fSJ_fLNS_15FloatRoundStyleE2EEES1L_S1R_JEEENS4_5SM1004TMEM4LOAD26SM100_TMEM_LOAD_32dp32b16xENS4_13SM90_TMA_LOADENS12_INS13_ILi1ELi4ELi3EEES16_NST_INS5_IJS17_S1N_EEENS5_IJS1N_SD_EEEEEEENS4_39AutoVectorizingCopyWithAssumedAlignmentILi128EEENS4_14SM90_TMA_STOREES27_S29_S29_EEEvvEEEEvNT_6ParamsE)
        /*1058*/ 	.short	0x0380
        /*105a*/ 	.short	0x0800


	//----- nvinfo : EIATTR_SW_WAR
	.align		4
.L_55:
        /*105c*/ 	.byte	0x04, 0x36
        /*105e*/ 	.short	(.L_57 - .L_56)
.L_56:
        /*1060*/ 	.word	0x00000008
.L_57:


//--------------------- .nv.callgraph             --------------------------
	.section	.nv.callgraph,"",@"SHT_CUDA_CALLGRAPH"
	.align	4
	.sectionentsize	8
	.align		4
        /*0000*/ 	.word	0x00000000
	.align		4
        /*0004*/ 	.word	0xffffffff
	.align		4
        /*0008*/ 	.word	index@(_ZN7cutlass13device_kernelINS_4gemm6kernel13GemmUniversalIN4cute5tupleIJiiiiEEENS1_10collective13CollectiveMmaINS1_35MainloopSm100TmaUmmaWarpSpecializedILi26ELi2ELi4ENS5_IJNS4_1CILi2EEENSA_ILi4EEENSA_ILi1EEEEEEEENS5_IJNSA_ILi128EEESG_NSA_ILi32EEEEEENS_10bfloat16_tENS5_IJlSD_lEEESJ_SK_NS4_8TiledMMAINS4_8MMA_AtomIJNS4_26SM100_MMA_F16BF16_2x1SM_SSISJ_SJ_fLi128ELi128ELNS4_4UMMA5MajorE0ELSP_0ELNSO_7ScaleInE0ELSQ_0EEEEEENS4_6LayoutINS5_IJSD_SD_SD_EEENS5_IJNSA_ILi0EEESV_SV_EEEEENS5_IJNS4_10UnderscoreESY_SY_EEEEENS4_28SM100_TMA_2SM_LOAD_MULTICASTENS4_14ComposedLayoutINS4_7SwizzleILi2ELi4ELi3EEENS4_18smem_ptr_flag_bitsILi16EEENST_INS5_IJNSA_ILi8EEESH_EEENS5_IJSH_SD_EEEEEEEvNS4_8identityENS4_18SM100_TMA_2SM_LOADES1B_vS1C_EENS_8epilogue10collective18CollectiveEpilogueINS1F_23Sm100TmaWarpSpecializedILi4ELi2ELi16ELb1ELb0EEEJNS5_IJNSA_ILi64EEESG_SH_EEENS5_IJNST_IS1K_SD_EENST_INS5_IJNSA_ILi16EEESB_EEENS5_IJSD_S1K_EEEEEEEESJ_SK_SJ_SK_NS1F_6fusion15FusionCallbacksIS1J_NS1S_17LinearCombinationISJ_fSJ_fLNS_15FloatRoundStyleE2EEES1L_S1R_JEEENS4_5SM1004TMEM4LOAD26SM100_TMEM_LOAD_32dp32b16xENS4_13SM90_TMA_LOADENS12_INS13_ILi1ELi4ELi3EEES16_NST_INS5_IJS17_S1N_EEENS5_IJS1N_SD_EEEEEEENS4_39AutoVectorizingCopyWithAssumedAlignmentILi128EEENS4_14SM90_TMA_STOREES27_S29_S29_EEEvvEEEEvNT_6ParamsE)
	.align		4
        /*000c*/ 	.word	index@(__assertfail)
	.align		4
        /*0010*/ 	.word	0x00000000
	.align		4
        /*0014*/ 	.word	0xfffffffe
	.align		4
        /*0018*/ 	.word	0x00000000
	.align		4
        /*001c*/ 	.word	0xfffffffd
	.align		4
        /*0020*/ 	.word	0x00000000
	.align		4
        /*0024*/ 	.word	0xfffffffc


//--------------------- .nv.constant4             --------------------------
	.section	.nv.constant4,"a",@progbits
	.align	8
	.align		8
.nv.constant4:
        /*0000*/ 	.dword	__assertfail
	.align		8
        /*0008*/ 	.dword	__unnamed_1
	.align		8
        /*0010*/ 	.dword	__unnamed_2
	.align		8
        /*0018*/ 	.dword	_ZN40_INTERNAL_18c97337_4_k_cu_7b708de3_347724cuda3std3__45__cpo5beginE
	.align		8
        /*0020*/ 	.dword	_ZN40_INTERNAL_18c97337_4_k_cu_7b708de3_347724cuda3std3__45__cpo3endE
	.align		8
        /*0028*/ 	.dword	_ZN40_INTERNAL_18c97337_4_k_cu_7b708de3_347724cuda3std3__45__cpo6cbeginE
	.align		8
        /*0030*/ 	.dword	_ZN40_INTERNAL_18c97337_4_k_cu_7b708de3_347724cuda3std3__45__cpo4cendE
	.align		8
        /*0038*/ 	.dword	_ZN40_INTERNAL_18c97337_4_k_cu_7b708de3_347724cuda3std3__442_GLOBAL__N__18c97337_4_k_cu_7b708de3_347726ignoreE
	.align		8
        /*0040*/ 	.dword	_ZN40_INTERNAL_18c97337_4_k_cu_7b708de3_347724cuda3std3__419piecewise_constructE
	.align		8
        /*0048*/ 	.dword	_ZN40_INTERNAL_18c97337_4_k_cu_7b708de3_347724cuda3std3__48in_placeE
	.align		8
        /*0050*/ 	.dword	_ZN40_INTERNAL_18c97337_4_k_cu_7b708de3_347724cuda3std6ranges3__45__cpo4swapE
	.align		8
        /*0058*/ 	.dword	_ZN40_INTERNAL_18c97337_4_k_cu_7b708de3_347724cuda3std6ranges3__45__cpo9iter_moveE
	.align		8
        /*0060*/ 	.dword	_ZN40_INTERNAL_18c97337_4_k_cu_7b708de3_347724cute7productE
	.align		8
        /*0068*/ 	.dword	_ZN40_INTERNAL_18c97337_4_k_cu_7b708de3_347724cute1_E
	.align		8
        /*0070*/ 	.dword	$str$25
	.align		8
        /*0078*/ 	.dword	$str$26
	.align		8
        /*0080*/ 	.dword	$str$27
	.align		8
        /*0088*/ 	.dword	$str$28


//--------------------- .text._ZN7cutlass13device_kernelINS_4gemm6kernel13GemmUniversalIN4cute5tupleIJiiiiEEENS1_10collective13CollectiveMmaINS1_35MainloopSm100TmaUmmaWarpSpecializedILi26ELi2ELi4ENS5_IJNS4_1CILi2EEENSA_ILi4EEENSA_ILi1EEEEEEEENS5_IJNSA_ILi128EEESG_NSA_ILi32EEEEEENS_10bfloat16_tENS5_IJlSD_lEEESJ_SK_NS4_8TiledMMAINS4_8MMA_AtomIJNS4_26SM100_MMA_F16BF16_2x1SM_SSISJ_SJ_fLi128ELi128ELNS4_4UMMA5MajorE0ELSP_0ELNSO_7ScaleInE0ELSQ_0EEEEEENS4_6LayoutINS5_IJSD_SD_SD_EEENS5_IJNSA_ILi0EEESV_SV_EEEEENS5_IJNS4_10UnderscoreESY_SY_EEEEENS4_28SM100_TMA_2SM_LOAD_MULTICASTENS4_14ComposedLayoutINS4_7SwizzleILi2ELi4ELi3EEENS4_18smem_ptr_flag_bitsILi16EEENST_INS5_IJNSA_ILi8EEESH_EEENS5_IJSH_SD_EEEEEEEvNS4_8identityENS4_18SM100_TMA_2SM_LOADES1B_vS1C_EENS_8epilogue10collective18CollectiveEpilogueINS1F_23Sm100TmaWarpSpecializedILi4ELi2ELi16ELb1ELb0EEEJNS5_IJNSA_ILi64EEESG_SH_EEENS5_IJNST_IS1K_SD_EENST_INS5_IJNSA_ILi16EEESB_EEENS5_IJSD_S1K_EEEEEEEESJ_SK_SJ_SK_NS1F_6fusion15FusionCallbacksIS1J_NS1S_17LinearCombinationISJ_fSJ_fLNS_15FloatRoundStyleE2EEES1L_S1R_JEEENS4_5SM1004TMEM4LOAD26SM100_TMEM_LOAD_32dp32b16xENS4_13SM90_TMA_LOADENS12_INS13_ILi1ELi4ELi3EEES16_NST_INS5_IJS17_S1N_EEENS5_IJS1N_SD_EEEEEEENS4_39AutoVectorizingCopyWithAssumedAlignmentILi128EEENS4_14SM90_TMA_STOREES27_S29_S29_EEEvvEEEEvNT_6ParamsE --------------------------
	.section	.text._ZN7cutlass13device_kernelINS_4gemm6kernel13GemmUniversalIN4cute5tupleIJiiiiEEENS1_10collective13CollectiveMmaINS1_35MainloopSm100TmaUmmaWarpSpecializedILi26ELi2ELi4ENS5_IJNS4_1CILi2EEENSA_ILi4EEENSA_ILi1EEEEEEEENS5_IJNSA_ILi128EEESG_NSA_ILi32EEEEEENS_10bfloat16_tENS5_IJlSD_lEEESJ_SK_NS4_8TiledMMAINS4_8MMA_AtomIJNS4_26SM100_MMA_F16BF16_2x1SM_SSISJ_SJ_fLi128ELi128ELNS4_4UMMA5MajorE0ELSP_0ELNSO_7ScaleInE0ELSQ_0EEEEEENS4_6LayoutINS5_IJSD_SD_SD_EEENS5_IJNSA_ILi0EEESV_SV_EEEEENS5_IJNS4_10UnderscoreESY_SY_EEEEENS4_28SM100_TMA_2SM_LOAD_MULTICASTENS4_14ComposedLayoutINS4_7SwizzleILi2ELi4ELi3EEENS4_18smem_ptr_flag_bitsILi16EEENST_INS5_IJNSA_ILi8EEESH_EEENS5_IJSH_SD_EEEEEEEvNS4_8identityENS4_18SM100_TMA_2SM_LOADES1B_vS1C_EENS_8epilogue10collective18CollectiveEpilogueINS1F_23Sm100TmaWarpSpecializedILi4ELi2ELi16ELb1ELb0EEEJNS5_IJNSA_ILi64EEESG_SH_EEENS5_IJNST_IS1K_SD_EENST_INS5_IJNSA_ILi16EEESB_EEENS5_IJSD_S1K_EEEEEEEESJ_SK_SJ_SK_NS1F_6fusion15FusionCallbacksIS1J_NS1S_17LinearCombinationISJ_fSJ_fLNS_15FloatRoundStyleE2EEES1L_S1R_JEEENS4_5SM1004TMEM4LOAD26SM100_TMEM_LOAD_32dp32b16xENS4_13SM90_TMA_LOADENS12_INS13_ILi1ELi4ELi3EEES16_NST_INS5_IJS17_S1N_EEENS5_IJS1N_SD_EEEEEEENS4_39AutoVectorizingCopyWithAssumedAlignmentILi128EEENS4_14SM90_TMA_STOREES27_S29_S29_EEEvvEEEEvNT_6ParamsE,"ax",@progbits
	.align	128
.text._ZN7cutlass13device_kernelINS_4gemm6kernel13GemmUniversalIN4cute5tupleIJiiiiEEENS1_10collective13CollectiveMmaINS1_35MainloopSm100TmaUmmaWarpSpecializedILi26ELi2ELi4ENS5_IJNS4_1CILi2EEENSA_ILi4EEENSA_ILi1EEEEEEEENS5_IJNSA_ILi128EEESG_NSA_ILi32EEEEEENS_10bfloat16_tENS5_IJlSD_lEEESJ_SK_NS4_8TiledMMAINS4_8MMA_AtomIJNS4_26SM100_MMA_F16BF16_2x1SM_SSISJ_SJ_fLi128ELi128ELNS4_4UMMA5MajorE0ELSP_0ELNSO_7ScaleInE0ELSQ_0EEEEEENS4_6LayoutINS5_IJSD_SD_SD_EEENS5_IJNSA_ILi0EEESV_SV_EEEEENS5_IJNS4_10UnderscoreESY_SY_EEEEENS4_28SM100_TMA_2SM_LOAD_MULTICASTENS4_14ComposedLayoutINS4_7SwizzleILi2ELi4ELi3EEENS4_18smem_ptr_flag_bitsILi16EEENST_INS5_IJNSA_ILi8EEESH_EEENS5_IJSH_SD_EEEEEEEvNS4_8identityENS4_18SM100_TMA_2SM_LOADES1B_vS1C_EENS_8epilogue10collective18CollectiveEpilogueINS1F_23Sm100TmaWarpSpecializedILi4ELi2ELi16ELb1ELb0EEEJNS5_IJNSA_ILi64EEESG_SH_EEENS5_IJNST_IS1K_SD_EENST_INS5_IJNSA_ILi16EEESB_EEENS5_IJSD_S1K_EEEEEEEESJ_SK_SJ_SK_NS1F_6fusion15FusionCallbacksIS1J_NS1S_17LinearCombinationISJ_fSJ_fLNS_15FloatRoundStyleE2EEES1L_S1R_JEEENS4_5SM1004TMEM4LOAD26SM100_TMEM_LOAD_32dp32b16xENS4_13SM90_TMA_LOADENS12_INS13_ILi1ELi4ELi3EEES16_NST_INS5_IJS17_S1N_EEENS5_IJS1N_SD_EEEEEEENS4_39AutoVectorizingCopyWithAssumedAlignmentILi128EEENS4_14SM90_TMA_STOREES27_S29_S29_EEEvvEEEEvNT_6ParamsE:
        .type           _ZN7cutlass13device_kernelINS_4gemm6kernel13GemmUniversalIN4cute5tupleIJiiiiEEENS1_10collective13CollectiveMmaINS1_35MainloopSm100TmaUmmaWarpSpecializedILi26ELi2ELi4ENS5_IJNS4_1CILi2EEENSA_ILi4EEENSA_ILi1EEEEEEEENS5_IJNSA_ILi128EEESG_NSA_ILi32EEEEEENS_10bfloat16_tENS5_IJlSD_lEEESJ_SK_NS4_8TiledMMAINS4_8MMA_AtomIJNS4_26SM100_MMA_F16BF16_2x1SM_SSISJ_SJ_fLi128ELi128ELNS4_4UMMA5MajorE0ELSP_0ELNSO_7ScaleInE0ELSQ_0EEEEEENS4_6LayoutINS5_IJSD_SD_SD_EEENS5_IJNSA_ILi0EEESV_SV_EEEEENS5_IJNS4_10UnderscoreESY_SY_EEEEENS4_28SM100_TMA_2SM_LOAD_MULTICASTENS4_14ComposedLayoutINS4_7SwizzleILi2ELi4ELi3EEENS4_18smem_ptr_flag_bitsILi16EEENST_INS5_IJNSA_ILi8EEESH_EEENS5_IJSH_SD_EEEEEEEvNS4_8identityENS4_18SM100_TMA_2SM_LOADES1B_vS1C_EENS_8epilogue10collective18CollectiveEpilogueINS1F_23Sm100TmaWarpSpecializedILi4ELi2ELi16ELb1ELb0EEEJNS5_IJNSA_ILi64EEESG_SH_EEENS5_IJNST_IS1K_SD_EENST_INS5_IJNSA_ILi16EEESB_EEENS5_IJSD_S1K_EEEEEEEESJ_SK_SJ_SK_NS1F_6fusion15FusionCallbacksIS1J_NS1S_17LinearCombinationISJ_fSJ_fLNS_15FloatRoundStyleE2EEES1L_S1R_JEEENS4_5SM1004TMEM4LOAD26SM100_TMEM_LOAD_32dp32b16xENS4_13SM90_TMA_LOADENS12_INS13_ILi1ELi4ELi3EEES16_NST_INS5_IJS17_S1N_EEENS5_IJS1N_SD_EEEEEEENS4_39AutoVectorizingCopyWithAssumedAlignmentILi128EEENS4_14SM90_TMA_STOREES27_S29_S29_EEEvvEEEEvNT_6ParamsE,@function
        .size           _ZN7cutlass13device_kernelINS_4gemm6kernel13GemmUniversalIN4cute5tupleIJiiiiEEENS1_10collective13CollectiveMmaINS1_35MainloopSm100TmaUmmaWarpSpecializedILi26ELi2ELi4ENS5_IJNS4_1CILi2EEENSA_ILi4EEENSA_ILi1EEEEEEEENS5_IJNSA_ILi128EEESG_NSA_ILi32EEEEEENS_10bfloat16_tENS5_IJlSD_lEEESJ_SK_NS4_8TiledMMAINS4_8MMA_AtomIJNS4_26SM100_MMA_F16BF16_2x1SM_SSISJ_SJ_fLi128ELi128ELNS4_4UMMA5MajorE0ELSP_0ELNSO_7ScaleInE0ELSQ_0EEEEEENS4_6LayoutINS5_IJSD_SD_SD_EEENS5_IJNSA_ILi0EEESV_SV_EEEEENS5_IJNS4_10UnderscoreESY_SY_EEEEENS4_28SM100_TMA_2SM_LOAD_MULTICASTENS4_14ComposedLayoutINS4_7SwizzleILi2ELi4ELi3EEENS4_18smem_ptr_flag_bitsILi16EEENST_INS5_IJNSA_ILi8EEESH_EEENS5_IJSH_SD_EEEEEEEvNS4_8identityENS4_18SM100_TMA_2SM_LOADES1B_vS1C_EENS_8epilogue10collective18CollectiveEpilogueINS1F_23Sm100TmaWarpSpecializedILi4ELi2ELi16ELb1ELb0EEEJNS5_IJNSA_ILi64EEESG_SH_EEENS5_IJNST_IS1K_SD_EENST_INS5_IJNSA_ILi16EEESB_EEENS5_IJSD_S1K_EEEEEEEESJ_SK_SJ_SK_NS1F_6fusion15FusionCallbacksIS1J_NS1S_17LinearCombinationISJ_fSJ_fLNS_15FloatRoundStyleE2EEES1L_S1R_JEEENS4_5SM1004TMEM4LOAD26SM100_TMEM_LOAD_32dp32b16xENS4_13SM90_TMA_LOADENS12_INS13_ILi1ELi4ELi3EEES16_NST_INS5_IJS17_S1N_EEENS5_IJS1N_SD_EEEEEEENS4_39AutoVectorizingCopyWithAssumedAlignmentILi128EEENS4_14SM90_TMA_STOREES27_S29_S29_EEEvvEEEEvNT_6ParamsE,(.L_x_264 - _ZN7cutlass13device_kernelINS_4gemm6kernel13GemmUniversalIN4cute5tupleIJiiiiEEENS1_10collective13CollectiveMmaINS1_35MainloopSm100TmaUmmaWarpSpecializedILi26ELi2ELi4ENS5_IJNS4_1CILi2EEENSA_ILi4EEENSA_ILi1EEEEEEEENS5_IJNSA_ILi128EEESG_NSA_ILi32EEEEEENS_10bfloat16_tENS5_IJlSD_lEEESJ_SK_NS4_8TiledMMAINS4_8MMA_AtomIJNS4_26SM100_MMA_F16BF16_2x1SM_SSISJ_SJ_fLi128ELi128ELNS4_4UMMA5MajorE0ELSP_0ELNSO_7ScaleInE0ELSQ_0EEEEEENS4_6LayoutINS5_IJSD_SD_SD_EEENS5_IJNSA_ILi0EEESV_SV_EEEEENS5_IJNS4_10UnderscoreESY_SY_EEEEENS4_28SM100_TMA_2SM_LOAD_MULTICASTENS4_14ComposedLayoutINS4_7SwizzleILi2ELi4ELi3EEENS4_18smem_ptr_flag_bitsILi16EEENST_INS5_IJNSA_ILi8EEESH_EEENS5_IJSH_SD_EEEEEEEvNS4_8identityENS4_18SM100_TMA_2SM_LOADES1B_vS1C_EENS_8epilogue10collective18CollectiveEpilogueINS1F_23Sm100TmaWarpSpecializedILi4ELi2ELi16ELb1ELb0EEEJNS5_IJNSA_ILi64EEESG_SH_EEENS5_IJNST_IS1K_SD_EENST_INS5_IJNSA_ILi16EEESB_EEENS5_IJSD_S1K_EEEEEEEESJ_SK_SJ_SK_NS1F_6fusion15FusionCallbacksIS1J_NS1S_17LinearCombinationISJ_fSJ_fLNS_15FloatRoundStyleE2EEES1L_S1R_JEEENS4_5SM1004TMEM4LOAD26SM100_TMEM_LOAD_32dp32b16xENS4_13SM90_TMA_LOADENS12_INS13_ILi1ELi4ELi3EEES16_NST_INS5_IJS17_S1N_EEENS5_IJS1N_SD_EEEEEEENS4_39AutoVectorizingCopyWithAssumedAlignmentILi128EEENS4_14SM90_TMA_STOREES27_S29_S29_EEEvvEEEEvNT_6ParamsE)
        .other          _ZN7cutlass13device_kernelINS_4gemm6kernel13GemmUniversalIN4cute5tupleIJiiiiEEENS1_10collective13CollectiveMmaINS1_35MainloopSm100TmaUmmaWarpSpecializedILi26ELi2ELi4ENS5_IJNS4_1CILi2EEENSA_ILi4EEENSA_ILi1EEEEEEEENS5_IJNSA_ILi128EEESG_NSA_ILi32EEEEEENS_10bfloat16_tENS5_IJlSD_lEEESJ_SK_NS4_8TiledMMAINS4_8MMA_AtomIJNS4_26SM100_MMA_F16BF16_2x1SM_SSISJ_SJ_fLi128ELi128ELNS4_4UMMA5MajorE0ELSP_0ELNSO_7ScaleInE0ELSQ_0EEEEEENS4_6LayoutINS5_IJSD_SD_SD_EEENS5_IJNSA_ILi0EEESV_SV_EEEEENS5_IJNS4_10UnderscoreESY_SY_EEEEENS4_28SM100_TMA_2SM_LOAD_MULTICASTENS4_14ComposedLayoutINS4_7SwizzleILi2ELi4ELi3EEENS4_18smem_ptr_flag_bitsILi16EEENST_INS5_IJNSA_ILi8EEESH_EEENS5_IJSH_SD_EEEEEEEvNS4_8identityENS4_18SM100_TMA_2SM_LOADES1B_vS1C_EENS_8epilogue10collective18CollectiveEpilogueINS1F_23Sm100TmaWarpSpecializedILi4ELi2ELi16ELb1ELb0EEEJNS5_IJNSA_ILi64EEESG_SH_EEENS5_IJNST_IS1K_SD_EENST_INS5_IJNSA_ILi16EEESB_EEENS5_IJSD_S1K_EEEEEEEESJ_SK_SJ_SK_NS1F_6fusion15FusionCallbacksIS1J_NS1S_17LinearCombinationISJ_fSJ_fLNS_15FloatRoundStyleE2EEES1L_S1R_JEEENS4_5SM1004TMEM4LOAD26SM100_TMEM_LOAD_32dp32b16xENS4_13SM90_TMA_LOADENS12_INS13_ILi1ELi4ELi3EEES16_NST_INS5_IJS17_S1N_EEENS5_IJS1N_SD_EEEEEEENS4_39AutoVectorizingCopyWithAssumedAlignmentILi128EEENS4_14SM90_TMA_STOREES27_S29_S29_EEEvvEEEEvNT_6ParamsE,@"STO_CUDA_ENTRY STV_DEFAULT"
_ZN7cutlass13device_kernelINS_4gemm6kernel13GemmUniversalIN4cute5tupleIJiiiiEEENS1_10collective13CollectiveMmaINS1_35MainloopSm100TmaUmmaWarpSpecializedILi26ELi2ELi4ENS5_IJNS4_1CILi2EEENSA_ILi4EEENSA_ILi1EEEEEEEENS5_IJNSA_ILi128EEESG_NSA_ILi32EEEEEENS_10bfloat16_tENS5_IJlSD_lEEESJ_SK_NS4_8TiledMMAINS4_8MMA_AtomIJNS4_26SM100_MMA_F16BF16_2x1SM_SSISJ_SJ_fLi128ELi128ELNS4_4UMMA5MajorE0ELSP_0ELNSO_7ScaleInE0ELSQ_0EEEEEENS4_6LayoutINS5_IJSD_SD_SD_EEENS5_IJNSA_ILi0EEESV_SV_EEEEENS5_IJNS4_10UnderscoreESY_SY_EEEEENS4_28SM100_TMA_2SM_LOAD_MULTICASTENS4_14ComposedLayoutINS4_7SwizzleILi2ELi4ELi3EEENS4_18smem_ptr_flag_bitsILi16EEENST_INS5_IJNSA_ILi8EEESH_EEENS5_IJSH_SD_EEEEEEEvNS4_8identityENS4_18SM100_TMA_2SM_LOADES1B_vS1C_EENS_8epilogue10collective18CollectiveEpilogueINS1F_23Sm100TmaWarpSpecializedILi4ELi2ELi16ELb1ELb0EEEJNS5_IJNSA_ILi64EEESG_SH_EEENS5_IJNST_IS1K_SD_EENST_INS5_IJNSA_ILi16EEESB_EEENS5_IJSD_S1K_EEEEEEEESJ_SK_SJ_SK_NS1F_6fusion15FusionCallbacksIS1J_NS1S_17LinearCombinationISJ_fSJ_fLNS_15FloatRoundStyleE2EEES1L_S1R_JEEENS4_5SM1004TMEM4LOAD26SM100_TMEM_LOAD_32dp32b16xENS4_13SM90_TMA_LOADENS12_INS13_ILi1ELi4ELi3EEES16_NST_INS5_IJS17_S1N_EEENS5_IJS1N_SD_EEEEEEENS4_39AutoVectorizingCopyWithAssumedAlignmentILi128EEENS4_14SM90_TMA_STOREES27_S29_S29_EEEvvEEEEvNT_6ParamsE:
[----:B------:R-:W1:Y:S01]  /*0000*/  LDC R1, c[0x0][0x37c] ;  /* 0x0000df00ff017b82 */ /* 0x000e620000000800 */
[----:B------:R-:W2:Y:S01]  /*0010*/  S2R R61, SR_TID.X ;  /* 0x00000000003d7919 */ /* 0x000ea20000002100 */
[----:B------:R-:W3:Y:S06]  /*0020*/  LDCU.64 UR8, c[0x0][0x890] ;  /* 0x00011200ff0877ac */ /* 0x000eec0008000a00 */
[----:B------:R-:W4:Y:S01]  /*0030*/  S2UR UR47, SR_CgaCtaId ;  /* 0x00000000002f79c3 */ /* 0x000f220000008800 */
[----:B------:R-:W-:Y:S02]  /*0040*/  PRMT R50, RZ, 0x7610, R50 ;  /* 0x00007610ff327816 */ /* 0x000fe40000000032 */
[----:B------:R-:W-:-:S02]  /*0050*/  ELECT P0, URZ, PT ;  /* 0x0000000000ff782f */ /* 0x000fc40003800000 */
[----:B---3--:R-:W-:-:S04]  /*0060*/  ISETP.NE.U32.AND P1, PT, RZ, UR8, PT ;  /* 0x00000008ff007c0c */ /* 0x008fc8000bf25070 */
[----:B------:R-:W-:Y:S01]  /*0070*/  ISETP.NE.AND.EX P2, PT, RZ, UR9, PT, P1 ;  /* 0x00000009ff007c0c */ /* 0x000fe2000bf45310 */
[----:B----4-:R-:W-:Y:S02]  /*0080*/  ULOP3.LUT UR33, UR47, 0x1, URZ, 0xc0, !UPT ;  /* 0x000000012f217892 */ /* 0x010fe4000f8ec0ff */
[----:B------:R-:W-:Y:S01]  /*0090*/  ULOP3.LUT UR34, UR47, 0x1, URZ, 0x3c, !UPT ;  /* 0x000000012f227892 */ /* 0x000fe2000f8e3cff */
[----:B--2---:R-:W-:-:S05]  /*00a0*/  SHF.R.U32.HI R51, RZ, 0x5, R61 ;  /* 0x00000005ff337819 */ /* 0x004fca000001163d */
[----:B------:R-:W2:Y:S02]  /*00b0*/  SHFL.IDX PT, R0, R51, RZ, 0x1f ;  /* 0x00001fff33007589 */ /* 0x000ea400000e0000 */
[----:B--2---:R-:W-:Y:S02]  /*00c0*/  R2UR UR23, R0 ;  /* 0x00000000001772ca */ /* 0x004fe400000e0000 */
[----:B-1----:R-:W-:Y:S05]  /*00d0*/  @P2 BRA `(.L_x_0) ;  /* 0x0000000000302947 */ /* 0x002fea0003800000 */
[----:B------:R-:W1:Y:S02]  /*00e0*/  LDCU.64 UR4, c[0x0][0x888] ;  /* 0x00011100ff0477ac */ /* 0x000e640008000a00 */
[----:B-1----:R-:W-:-:S04]  /*00f0*/  UISETP.NE.U32.AND UP0, UPT, UR4, URZ, UPT ;  /* 0x000000ff0400728c */ /* 0x002fc8000bf05070 */
[----:B------:R-:W-:-:S09]  /*0100*/  UISETP.NE.AND.EX UP0, UPT, UR5, URZ, UPT, UP0 ;  /* 0x000000ff0500728c */ /* 0x000fd2000bf05300 */
[----:B------:R-:W-:Y:S05]  /*0110*/  BRA.U !UP0, `(.L_x_1) ;  /* 0x0000000108147547 */ /* 0x000fea000b800000 */
[----:B------:R-:W1:Y:S01]  /*0120*/  LDC.64 R2, c[0x0][0x888] ;  /* 0x00022200ff027b82 */ /* 0x000e620000000a00 */
[----:B------:R-:W1:Y:S02]  /*0130*/  LDCU.64 UR4, c[0x0][0x358] ;  /* 0x00006b00ff0477ac */ /* 0x000e640008000a00 */
[----:B-1----:R1:W5:Y:S01]  /*0140*/  LDG.E R27, desc[UR4][R2.64] ;  /* 0x00000004021b7981 */ /* 0x002362000c1e1900 */
[----:B------:R-:W-:Y:S01]  /*0150*/  HFMA2 R50, -RZ, RZ, 0, 5.9604644775390625e-08 ;  /* 0x00000001ff327431 */ /* 0x000fe200000001ff */
[----:B------:R-:W-:Y:S05]  /*0160*/  BRA `(.L_x_0) ;  /* 0x00000000000c7947 */ /* 0x000fea0003800000 */
.L_x_1:
[----:B------:R-:W1:Y:S01]  /*0170*/  LDCU UR4, c[0x0][0x880] ;  /* 0x00011000ff0477ac */ /* 0x000e620008000800 */
[----:B------:R-:W-:Y:S01]  /*0180*/  HFMA2 R50, -RZ, RZ, 0, 5.9604644775390625e-08 ;  /* 0x00000001ff327431 */ /* 0x000fe200000001ff */
[----:B-1----:R-:W-:-:S07]  /*0190*/  MOV R27, UR4 ;  /* 0x00000004001b7c02 */ /* 0x002fce0008000f00 */
.L_x_0:
[----:B------:R-:W2:Y:S02]  /*01a0*/  LDCU.64 UR4, c[0x0][0x8b0] ;  /* 0x00011600ff0477ac */ /* 0x000ea40008000a00 */
[----:B--2---:R-:W-:-:S04]  /*01b0*/  UISETP.NE.U32.AND UP0, UPT, UR4, URZ, UPT ;  /* 0x000000ff0400728c */ /* 0x004fc8000bf05070 */
[----:B------:R-:W-:-:S09]  /*01c0*/  UISETP.NE.AND.EX UP0, UPT, UR5, URZ, UPT, UP0 ;  /* 0x000000ff0500728c */ /* 0x000fd2000bf05300 */
[----:B------:R-:W-:Y:S05]  /*01d0*/  BRA.U UP0, `(.L_x_2) ;  /* 0x0000000100287547 */ /* 0x000fea000b800000 */
[----:B------:R-:W2:Y:S02]  /*01e0*/  LDCU.64 UR4, c[0x0][0x8a8] ;  /* 0x00011500ff0477ac */ /* 0x000ea40008000a00 */
[----:B--2---:R-:W-:-:S04]  /*01f0*/  UISETP.NE.U32.AND UP0, UPT, UR4, URZ, UPT ;  /* 0x000000ff0400728c */ /* 0x004fc8000bf05070 */
[----:B------:R-:W-:-:S09]  /*0200*/  UISETP.NE.AND.EX UP0, UPT, UR5, URZ, UPT, UP0 ;  /* 0x000000ff0500728c */ /* 0x000fd2000bf05300 */
[----:B------:R-:W-:Y:S05]  /*0210*/  BRA.U !UP0, `(.L_x_3) ;  /* 0x0000000108107547 */ /* 0x000fea000b800000 */
[----:B------:R-:W2:Y:S01]  /*0220*/  LDC.64 R24, c[0x0][0x8a8] ;  /* 0x00022a00ff187b82 */ /* 0x000ea20000000a00 */
[----:B------:R-:W2:Y:S02]  /*0230*/  LDCU.64 UR4, c[0x0][0x358] ;  /* 0x00006b00ff0477ac */ /* 0x000ea40008000a00 */
[----:B--2---:R2:W5:Y:S01]  /*0240*/  LDG.E R24, desc[UR4][R24.64] ;  /* 0x0000000418187981 */ /* 0x004562000c1e1900 */
[----:B------:R-:W-:Y:S05]  /*0250*/  BRA `(.L_x_2) ;  /* 0x0000000000087947 */ /* 0x000fea0003800000 */
.L_x_3:
[----:B------:R-:W2:Y:S02]  /*0260*/  LDCU UR4, c[0x0][0x8a0] ;  /* 0x00011400ff0477ac */ /* 0x000ea40008000800 */
[----:B--2---:R-:W-:Y:S02]  /*0270*/  MOV R24, UR4 ;  /* 0x0000000400187c02 */ /* 0x004fe40008000f00 */
.L_x_2:
[----:B------:R-:W-:Y:S01]  /*0280*/  IMAD.U32 R0, RZ, RZ, UR23 ;  /* 0x00000017ff007e24 */ /* 0x000fe2000f8e00ff */
[----:B------:R-:W-:Y:S04]  /*0290*/  BSSY.RECONVERGENT B0, `(.L_x_4) ;  /* 0x000000c000007945 */ /* 0x000fe80003800200 */
[C---:B------:R-:W-:Y:S02]  /*02a0*/  ISETP.NE.OR P3, PT, R0.reuse, 0x1, !P0 ;  /* 0x000000010000780c */ /* 0x040fe40004765670 */
[----:B------:R-:W-:-:S11]  /*02b0*/  ISETP.NE.OR P2, PT, R0, 0x3, !P0 ;  /* 0x000000030000780c */ /* 0x000fd60004745670 */
[----:B------:R-:W-:Y:S05]  /*02c0*/  @P3 BRA `(.L_x_5) ;  /* 0x0000000000203947 */ /* 0x000fea0003800000 */
[----:B------:R-:W3:Y:S02]  /*02d0*/  LDCU.64 UR4, c[0x0][0x348] ;  /* 0x00006900ff0477ac */ /* 0x000ee40008000a00 */
[----:B---3--:R-:W-:Y:S02]  /*02e0*/  UIADD3 UR6, UP1, UPT, UR4, 0x80, URZ ;  /* 0x0000008004067890 */ /* 0x008fe4000ff3e0ff */
[----:B------:R-:W-:Y:S02]  /*02f0*/  UIADD3 UR4, UP0, UPT, UR4, 0x180, URZ ;  /* 0x0000018004047890 */ /* 0x000fe4000ff1e0ff */
[----:B------:R-:W-:Y:S02]  /*0300*/  UIADD3.X UR7, UPT, UPT, URZ, UR5, URZ, UP1, !UPT ;  /* 0x00000005ff077290 */ /* 0x000fe40008ffe4ff */
[----:B------:R-:W-:-:S07]  /*0310*/  UIADD3.X UR5, UPT, UPT, URZ, UR5, URZ, UP0, !UPT ;  /* 0x00000005ff057290 */ /* 0x000fce00087fe4ff */
[----:B------:R3:W-:Y:S02]  /*0320*/  UTMACCTL.PF [UR6] ;  /* 0x00000000060079b9 */ /* 0x0007e40008040000 */
[----:B------:R3:W-:Y:S02]  /*0330*/  UTMACCTL.PF [UR4] ;  /* 0x00000000040079b9 */ /* 0x0007e40008040000 */
[----:B---3--:R-:W-:Y:S01]  /*0340*/  NOP ;  /* 0x0000000000007918 */ /* 0x008fe20000000000 */
.L_x_5:
[----:B------:R-:W-:Y:S05]  /*0350*/  BSYNC.RECONVERGENT B0 ;  /* 0x0000000000007941 */ /* 0x000fea0003800200 */
.L_x_4:
[----:B------:R-:W-:Y:S04]  /*0360*/  BSSY.RECONVERGENT B0, `(.L_x_6) ;  /* 0x000000a000007945 */ /* 0x000fe80003800200 */
        /* <DEDUP_REMOVED lines=9> */
.L_x_7:
[----:B------:R-:W-:Y:S05]  /*0400*/  BSYNC.RECONVERGENT B0 ;  /* 0x0000000000007941 */ /* 0x000fea0003800200 */
.L_x_6:
[----:B------:R-:W3:Y:S01]  /*0410*/  LDCU.64 UR4, c[0x0][0x888] ;  /* 0x00011100ff0477ac */ /* 0x000ee20008000a00 */
[----:B------:R-:W-:Y:S01]  /*0420*/  ISETP.NE.AND.EX P1, PT, RZ, UR9, PT, P1 ;  /* 0x00000009ff007c0c */ /* 0x000fe2000bf25310 */
[----:B------:R-:W-:Y:S01]  /*0430*/  UPLOP3.LUT UP4, UPT, UPT, UPT, UPT, 0x80, 0x8 ;  /* 0x000000000008789c */ /* 0x000fe20003f8f070 */
[----:B---3--:R-:W-:-:S04]  /*0440*/  ISETP.NE.U32.AND P2, PT, RZ, UR4, PT ;  /* 0x00000004ff007c0c */ /* 0x008fc8000bf45070 */
[----:B------:R-:W-:-:S13]  /*0450*/  ISETP.NE.AND.EX P2, PT, RZ, UR5, PT, P2 ;  /* 0x00000005ff007c0c */ /* 0x000fda000bf45320 */
[----:B------:R-:W-:Y:S05]  /*0460*/  @P2 BRA P1, `(.L_x_8) ;  /* 0x0000000000282947 */ /* 0x000fea0000800000 */
[----:B------:R-:W-:Y:S01]  /*0470*/  UISETP.NE.U32.AND UP0, UPT, UR8, URZ, UPT ;  /* 0x000000ff0800728c */ /* 0x000fe2000bf05070 */
[----:B-----5:R-:W-:Y:S01]  /*0480*/  FSETP.NEU.AND P1, PT, R27, RZ, PT ;  /* 0x000000ff1b00720b */ /* 0x020fe20003f2d000 */
[----:B------:R-:W-:Y:S02]  /*0490*/  UISETP.NE.U32.AND UP2, UPT, UR4, URZ, UPT ;  /* 0x000000ff0400728c */ /* 0x000fe4000bf45070 */
[----:B------:R-:W-:Y:S02]  /*04a0*/  UISETP.NE.AND.EX UP1, UPT, UR9, URZ, UPT, UP0 ;  /* 0x000000ff0900728c */ /* 0x000fe4000bf25300 */
[----:B------:R-:W-:-:S04]  /*04b0*/  UISETP.NE.AND.EX UP0, UPT, UR5, URZ, UPT, UP2 ;  /* 0x000000ff0500728c */ /* 0x000fc8000bf05320 */
[----:B------:R-:W-:-:S04]  /*04c0*/  USEL UR4, URZ, 0xffffffff, UP0 ;  /* 0xffffffffff047887 */ /* 0x000fc80008000000 */
[----:B------:R-:W-:Y:S01]  /*04d0*/  VOTEU.ANY UP0, P1 ;  /* 0x0000000000ff7886 */ /* 0x000fe20000800100 */
[----:B------:R-:W-:-:S04]  /*04e0*/  @!UP1 USEL UR4, URZ, 0xffffffff, UP0 ;  /* 0xffffffffff049887 */ /* 0x000fc80008000000 */
[----:B------:R-:W-:-:S04]  /*04f0*/  ULOP3.LUT UR4, UR4, 0x1, URZ, 0xc0, !UPT ;  /* 0x0000000104047892 */ /* 0x000fc8000f8ec0ff */
[----:B------:R-:W-:-:S11]  /*0500*/  UISETP.NE.U32.AND UP4, UPT, UR4, 0x1, UPT ;  /* 0x000000010400788c */ /* 0x000fd6000bf85070 */
.L_x_8:
[----:B------:R-:W3:Y:S01]  /*0510*/  SHFL.IDX PT, R0, R51, RZ, 0x1f ;  /* 0x00001fff33007589 */ /* 0x000ee200000e0000 */
[----:B------:R-:W-:-:S04]  /*0520*/  UISETP.NE.AND UP0, UPT, UR23, 0x2, UPT ;  /* 0x000000021700788c */ /* 0x000fc8000bf05270 */
[----:B------:R-:W-:Y:S02]  /*0530*/  UISETP.EQ.AND UP1, UPT, UR33, URZ, !UP0 ;  /* 0x000000ff2100728c */ /* 0x000fe4000c722270 */
[----:B------:R-:W-:-:S04]  /*0540*/  USEL UR46, URZ, 0x1, UP0 ;  /* 0x00000001ff2e7887 */ /* 0x000fc80008000000 */
[----:B------:R-:W-:Y:S02]  /*0550*/  PLOP3.LUT P3, PT, P0, PT, UP1, 0x80, 0x8 ;  /* 0x000000000008781c */ /* 0x000fe4000076f018 */
[----:B---3--:R-:W-:-:S13]  /*0560*/  ISETP.NE.AND P1, PT, R0, RZ, PT ;  /* 0x000000ff0000720c */ /* 0x008fda0003f25270 */
[----:B------:R-:W-:Y:S05]  /*0570*/  @P1 BRA `(.L_x_9) ;  /* 0x0000000400101947 */ /* 0x000fea0003800000 */
[----:B------:R-:W-:Y:S01]  /*0580*/  ELECT P1, URZ, PT ;  /* 0x0000000000ff782f */ /* 0x000fe20003820000 */
[----:B------:R-:W-:-:S12]  /*0590*/  BSSY.RECONVERGENT B0, `(.L_x_9) ;  /* 0x0000042000007945 */ /* 0x000fd80003800200 */
[----:B------:R-:W-:Y:S05]  /*05a0*/  @!P1 BRA `(.L_x_10) ;  /* 0x0000000400009947 */ /* 0x000fea0003800000 */
[----:B------:R-:W-:Y:S01]  /*05b0*/  UMOV UR4, 0x400 ;  /* 0x0000040000047882 */ /* 0x000fe20000000000 */
[----:B------:R-:W-:Y:S01]  /*05c0*/  UMOV UR8, 0x1 ;  /* 0x0000000100087882 */ /* 0x000fe20000000000 */
[----:B------:R-:W-:Y:S01]  /*05d0*/  UMOV UR6, 0x4 ;  /* 0x0000000400067882 */ /* 0x000fe20000000000 */
[----:B------:R-:W-:Y:S02]  /*05e0*/  ULEA UR4, UR47, UR4, 0x18 ;  /* 0x000000042f047291 */ /* 0x000fe4000f8ec0ff */
[----:B------:R-:W-:-:S04]  /*05f0*/  UIADD3 UR8, UPT, UPT, -UR8, 0x100000, URZ ;  /* 0x0010000008087890 */ /* 0x000fc8000fffe1ff */
[----:B------:R-:W-:Y:S02]  /*0600*/  USHF.L.U32 UR9, UR8, 0xb, URZ ;  /* 0x0000000b08097899 */ /* 0x000fe400080006ff */
[----:B------:R-:W-:Y:S02]  /*0610*/  USHF.L.U32 UR8, UR8, 0x1, URZ ;  /* 0x0000000108087899 */ /* 0x000fe400080006ff */
[----:B------:R-:W-:-:S04]  /*0620*/  UIADD3 UR6, UPT, UPT, -UR6, 0x100000, URZ ;  /* 0x0010000006067890 */ /* 0x000fc8000fffe1ff */
[----:B------:R-:W-:Y:S02]  /*0630*/  USHF.L.U32 UR7, UR6, 0xb, URZ ;  /* 0x0000000b06077899 */ /* 0x000fe400080006ff */
[----:B------:R-:W-:Y:S01]  /*0640*/  USHF.L.U32 UR6, UR6, 0x1, URZ ;  /* 0x0000000106067899 */ /* 0x000fe200080006ff */
[----:B------:R-:W3:Y:S03]  /*0650*/  FENCE.VIEW.ASYNC.S ;  /* 0x00000000000073c6 */ /* 0x000ee60000000000 */
[----:B---3--:R3:W4:Y:S08]  /*0660*/  SYNCS.EXCH.64 URZ, [UR4], UR8 ;  /* 0x0000000804ff75b2 */ /* 0x0087300008000100 */
[----:B------:R3:W1:Y:S01]  /*0670*/  SYNCS.EXCH.64 URZ, [UR4+0xd0], UR6 ;  /* 0x0000d00604ff75b2 */ /* 0x0006620008000100 */
        /* <DEDUP_REMOVED lines=49> */
[----:B------:R3:W1:Y:S02]  /*0990*/  SYNCS.EXCH.64 URZ, [UR4+0x198], UR6 ;  /* 0x0001980604ff75b2 */ /* 0x0006640008000100 */
[----:B---34-:R-:W-:Y:S01]  /*09a0*/  NOP ;  /* 0x0000000000007918 */ /* 0x018fe20000000000 */
.L_x_10:
[----:B------:R-:W-:Y:S05]  /*09b0*/  BSYNC.RECONVERGENT B0 ;  /* 0x0000000000007941 */ /* 0x000fea0003800200 */
.L_x_9:
[----:B------:R-:W3:Y:S01]  /*09c0*/  SHFL.IDX PT, R0, R51, RZ, 0x1f ;  /* 0x00001fff33007589 */ /* 0x000ee200000e0000 */
[----:B------:R-:W-:Y:S01]  /*09d0*/  NOP ;  /* 0x0000000000007918 */ /* 0x000fe20000000000 */
[----:B---3--:R-:W-:-:S13]  /*09e0*/  ISETP.NE.AND P1, PT, R0, 0x1, PT ;  /* 0x000000010000780c */ /* 0x008fda0003f25270 */
[----:B------:R-:W-:Y:S05]  /*09f0*/  @P1 BRA `(.L_x_11) ;  /* 0x0000000000541947 */ /* 0x000fea0003800000 */
        /* <DEDUP_REMOVED lines=10> */
[----:B------:R-:W-:Y:S01]  /*0aa0*/  ELECT P1, URZ, PT ;  /* 0x0000000000ff782f */ /* 0x000fe20003820000 */
[----:B------:R-:W3:Y:S02]  /*0ab0*/  FENCE.VIEW.ASYNC.S ;  /* 0x00000000000073c6 */ /* 0x000ee40000000000 */
[----:B---3--:R3:W4:Y:S08]  /*0ac0*/  SYNCS.EXCH.64 URZ, [UR4+0x1a0], UR8 ;  /* 0x0001a00804ff75b2 */ /* 0x0087300008000100 */
[----:B------:R3:W1:Y:S01]  /*0ad0*/  SYNCS.EXCH.64 URZ, [UR4+0x1c0], UR6 ;  /* 0x0001c00604ff75b2 */ /* 0x0006620008000100 */
[----:B------:R3:W1:Y:S01]  /*0ae0*/  SYNCS.EXCH.64 URZ, [UR4+0x1a8], UR8 ;  /* 0x0001a80804ff75b2 */ /* 0x0006620008000100 */
[----:B------:R3:W1:Y:S01]  /*0af0*/  SYNCS.EXCH.64 URZ, [UR4+0x1c8], UR6 ;  /* 0x0001c80604ff75b2 */ /* 0x0006620008000100 */
[----:B------:R3:W1:Y:S01]  /*0b00*/  SYNCS.EXCH.64 URZ, [UR4+0x1b0], UR8 ;  /* 0x0001b00804ff75b2 */ /* 0x0006620008000100 */
[----:B------:R3:W1:Y:S01]  /*0b10*/  SYNCS.EXCH.64 URZ, [UR4+0x1d0], UR6 ;  /* 0x0001d00604ff75b2 */ /* 0x0006620008000100 */
[----:B------:R3:W1:Y:S01]  /*0b20*/  SYNCS.EXCH.64 URZ, [UR4+0x1b8], UR8 ;  /* 0x0001b80804ff75b2 */ /* 0x0006620008000100 */
[----:B------:R3:W1:Y:S01]  /*0b30*/  SYNCS.EXCH.64 URZ, [UR4+0x1d8], UR6 ;  /* 0x0001d80604ff75b2 */ /* 0x0006620008000100 */
[----:B------:R-:W-:Y:S01]  /*0b40*/  NOP ;  /* 0x0000000000007918 */ /* 0x000fe20000000000 */
.L_x_11:
[----:B------:R-:W2:Y:S01]  /*0b50*/  SHFL.IDX PT, R0, R51, RZ, 0x1f ;  /* 0x00001fff33007589 */ /* 0x000ea200000e0000 */
[----:B------:R-:W-:Y:S01]  /*0b60*/  NOP ;  /* 0x0000000000007918 */ /* 0x000fe20000000000 */
[----:B--2---:R-:W-:-:S13]  /*0b70*/  ISETP.NE.AND P1, PT, R0, 0x3, PT ;  /* 0x000000030000780c */ /* 0x004fda0003f25270 */
[----:B------:R-:W-:Y:S05]  /*0b80*/  @P1 BRA `(.L_x_12) ;  /* 0x00000000002c1947 */ /* 0x000fea0003800000 */
[----:B---3--:R-:W-:Y:S01]  /*0b90*/  UMOV UR6, 0x400 ;  /* 0x0000040000067882 */ /* 0x008fe20000000000 */
[----:B------:R-:W-:Y:S01]  /*0ba0*/  UMOV UR4, 0x20 ;  /* 0x0000002000047882 */ /* 0x000fe20000000000 */
[----:B------:R-:W-:Y:S02]  /*0bb0*/  ULEA UR6, UR47, UR6, 0x18 ;  /* 0x000000062f067291 */ /* 0x000fe4000f8ec0ff */
[----:B------:R-:W-:-:S04]  /*0bc0*/  UIADD3 UR4, UPT, UPT, -UR4, 0x100000, URZ ;  /* 0x0010000004047890 */ /* 0x000fc8000fffe1ff */
[----:B------:R-:W-:Y:S02]  /*0bd0*/  USHF.L.U32 UR5, UR4, 0xb, URZ ;  /* 0x0000000b04057899 */ /* 0x000fe400080006ff */
[----:B------:R-:W-:Y:S01]  /*0be0*/  USHF.L.U32 UR4, UR4, 0x1, URZ ;  /* 0x0000000104047899 */ /* 0x000fe200080006ff */
[----:B------:R-:W-:Y:S01]  /*0bf0*/  ELECT P1, URZ, PT ;  /* 0x0000000000ff782f */ /* 0x000fe20003820000 */
[----:B------:R-:W2:Y:S10]  /*0c00*/  FENCE.VIEW.ASYNC.S ;  /* 0x00000000000073c6 */ /* 0x000eb40000000000 */
[----:B--2---:R2:W3:Y:S01]  /*0c10*/  SYNCS.EXCH.64 URZ, [UR6+0x1e0], UR4 ;  /* 0x0001e00406ff75b2 */ /* 0x0044e20008000100 */
[----:B------:R2:W1:Y:S01]  /*0c20*/  SYNCS.EXCH.64 URZ, [UR6+0x1e8], UR4 ;  /* 0x0001e80406ff75b2 */ /* 0x0004620008000100 */
[----:B------:R-:W-:Y:S01]  /*0c30*/  NOP ;  /* 0x0000000000007918 */ /* 0x000fe20000000000 */
.L_x_12:
[----:B------:R-:W4:Y:S01]  /*0c40*/  SHFL.IDX PT, R0, R51, RZ, 0x1f ;  /* 0x00001fff33007589 */ /* 0x000f2200000e0000 */
[----:B------:R-:W-:Y:S01]  /*0c50*/  NOP ;  /* 0x0000000000007918 */ /* 0x000fe20000000000 */
[----:B----4-:R-:W-:-:S13]  /*0c60*/  ISETP.NE.AND P1, PT, R0, 0x4, PT ;  /* 0x000000040000780c */ /* 0x010fda0003f25270 */
[----:B------:R-:W-:Y:S05]  /*0c70*/  @P1 BRA `(.L_x_13) ;  /* 0x0000000000481947 */ /* 0x000fea0003800000 */
[----:B--23--:R-:W-:Y:S01]  /*0c80*/  UMOV UR4, 0x720 ;  /* 0x0000072000047882 */ /* 0x00cfe20000000000 */
[----:B------:R-:W-:Y:S01]  /*0c90*/  UMOV UR6, 0x400 ;  /* 0x0000040000067882 */ /* 0x000fe20000000000 */
[----:B------:R-:W-:Y:S01]  /*0ca0*/  USEL UR4, UR4, 0x620, UP4 ;  /* 0x0000062004047887 */ /* 0x000fe2000a000000 */
        /* <DEDUP_REMOVED lines=9> */
[----:B------:R-:W2:Y:S02]  /*0d40*/  FENCE.VIEW.ASYNC.S ;  /* 0x00000000000073c6 */ /* 0x000ea40000000000 */
[----:B--2---:R4:W2:Y:S08]  /*0d50*/  SYNCS.EXCH.64 URZ, [UR6+0x1f0], UR8 ;  /* 0x0001f00806ff75b2 */ /* 0x0048b00008000100 */
[----:B------:R4:W3:Y:S01]  /*0d60*/  SYNCS.EXCH.64 URZ, [UR6+0x200], UR4 ;  /* 0x0002000406ff75b2 */ /* 0x0008e20008000100 */
[----:B------:R4:W1:Y:S01]  /*0d70*/  SYNCS.EXCH.64 URZ, [UR6+0x1f8], UR8 ;  /* 0x0001f80806ff75b2 */ /* 0x0008620008000100 */
[----:B------:R4:W1:Y:S02]  /*0d80*/  SYNCS.EXCH.64 URZ, [UR6+0x208], UR4 ;  /* 0x0002080406ff75b2 */ /* 0x0008640008000100 */
[----:B----4-:R-:W-:Y:S01]  /*0d90*/  NOP ;  /* 0x0000000000007918 */ /* 0x010fe20000000000 */
.L_x_13:
[----:B------:R-:W4:Y:S01]  /*0da0*/  SHFL.IDX PT, R0, R51, RZ, 0x1f ;  /* 0x00001fff33007589 */ /* 0x000f2200000e0000 */
[----:B------:R-:W-:Y:S01]  /*0db0*/  NOP ;  /* 0x0000000000007918 */ /* 0x000fe20000000000 */
[----:B----4-:R-:W-:-:S13]  /*0dc0*/  ISETP.NE.AND P1, PT, R0, 0x5, PT ;  /* 0x000000050000780c */ /* 0x010fda0003f25270 */
[----:B------:R-:W-:Y:S05]  /*0dd0*/  @P1 BRA `(.L_x_14) ;  /* 0x0000000000541947 */ /* 0x000fea0003800000 */
[----:B--23--:R-:W-:Y:S01]  /*0de0*/  UMOV UR4, 0x400 ;  /* 0x0000040000047882 */ /* 0x00cfe20000000000 */
        /* <DEDUP_REMOVED lines=14> */
[----:B------:R4:W1:Y:S01]  /*0ed0*/  SYNCS.EXCH.64 URZ, [UR4+0x238], UR8 ;  /* 0x0002380804ff75b2 */ /* 0x0008620008000100 */
[----:B------:R4:W1:Y:S01]  /*0ee0*/  SYNCS.EXCH.64 URZ, [UR4+0x220], UR6 ;  /* 0x0002200604ff75b2 */ /* 0x0008620008000100 */
[----:B------:R4:W1:Y:S01]  /*0ef0*/  SYNCS.EXCH.64 URZ, [UR4+0x240], UR8 ;  /* 0x0002400804ff75b2 */ /* 0x0008620008000100 */
[----:B------:R4:W1:Y:S01]  /*0f00*/  SYNCS.EXCH.64 URZ, [UR4+0x228], UR6 ;  /* 0x0002280604ff75b2 */ /* 0x0008620008000100 */
[----:B------:R4:W1:Y:S02]  /*0f10*/  SYNCS.EXCH.64 URZ, [UR4+0x248], UR8 ;  /* 0x0002480804ff75b2 */ /* 0x0008640008000100 */
[----:B----4-:R-:W-:Y:S01]  /*0f20*/  NOP ;  /* 0x0000000000007918 */ /* 0x010fe20000000000 */
.L_x_14:
[----:B------:R-:W4:Y:S01]  /*0f30*/  SHFL.IDX PT, R0, R51, RZ, 0x1f ;  /* 0x00001fff33007589 */ /* 0x000f2200000e0000 */
[----:B------:R-:W-:Y:S01]  /*0f40*/  ISETP.NE.OR P0, PT, RZ, UR23, !P0 ;  /* 0x00000017ff007c0c */ /* 0x000fe2000c705670 */
[----:B------:R-:W-:Y:S01]  /*0f50*/  NOP ;  /* 0x0000000000007918 */ /* 0x000fe20000000000 */
[----:B----4-:R-:W-:-:S13]  /*0f60*/  ISETP.NE.AND P1, PT, R0, 0x3, PT ;  /* 0x000000030000780c */ /* 0x010fda0003f25270 */
[----:B------:R-:W-:Y:S05]  /*0f70*/  @P1 BRA `(.L_x_15) ;  /* 0x0000000000341947 */ /* 0x000fea0003800000 */
[----:B--23--:R-:W-:Y:S01]  /*0f80*/  UMOV UR4, 0x400 ;  /* 0x0000040000047882 */ /* 0x00cfe20000000000 */
[----:B------:R-:W-:Y:S01]  /*0f90*/  UMOV UR6, 0x20 ;  /* 0x0000002000067882 */ /* 0x000fe20000000000 */
[----:B------:R-:W-:Y:S02]  /*0fa0*/  ULEA UR4, UR47, UR4, 0x18 ;  /* 0x000000042f047291 */ /* 0x000fe4000f8ec0ff */
[----:B------:R-:W-:-:S04]  /*0fb0*/  UIADD3 UR6, UPT, UPT, -UR6, 0x100000, URZ ;  /* 0x0010000006067890 */ /* 0x000fc8000fffe1ff */
[----:B------:R-:W-:Y:S02]  /*0fc0*/  USHF.L.U32 UR7, UR6, 0xb, URZ ;  /* 0x0000000b06077899 */ /* 0x000fe400080006ff */
[----:B------:R-:W-:Y:S01]  /*0fd0*/  USHF.L.U32 UR6, UR6, 0x1, URZ ;  /* 0x0000000106067899 */ /* 0x000fe200080006ff */
[----:B------:R-:W-:Y:S01]  /*0fe0*/  ELECT P1, URZ, PT ;  /* 0x0000000000ff782f */ /* 0x000fe20003820000 */
[----:B------:R-:W2:Y:S10]  /*0ff0*/  FENCE.VIEW.ASYNC.S ;  /* 0x00000000000073c6 */ /* 0x000eb40000000000 */
[----:B--2---:R4:W2:Y:S01]  /*1000*/  SYNCS.EXCH.64 URZ, [UR4+0x250], UR6 ;  /* 0x0002500604ff75b2 */ /* 0x0048a20008000100 */
[----:B------:R4:W3:Y:S01]  /*1010*/  SYNCS.EXCH.64 URZ, [UR4+0x260], UR6 ;  /* 0x0002600604ff75b2 */ /* 0x0008e20008000100 */
[----:B------:R4:W1:Y:S01]  /*1020*/  SYNCS.EXCH.64 URZ, [UR4+0x258], UR6 ;  /* 0x0002580604ff75b2 */ /* 0x0008620008000100 */
[----:B------:R4:W1:Y:S02]  /*1030*/  SYNCS.EXCH.64 URZ, [UR4+0x268], UR6 ;  /* 0x0002680604ff75b2 */ /* 0x0008640008000100 */
[----:B----4-:R-:W-:Y:S01]  /*1040*/  NOP ;  /* 0x0000000000007918 */ /* 0x010fe20000000000 */
.L_x_15:
[----:B------:R-:W-:Y:S01]  /*1050*/  VOTEU.ALL UP0, P0 ;  /* 0x0000000000ff7886 */ /* 0x000fe20000000000 */
[----:B--23--:R-:W-:Y:S01]  /*1060*/  UMOV UR4, 0x20 ;  /* 0x0000002000047882 */ /* 0x00cfe20000000000 */
[----:B------:R-:W2:Y:S01]  /*1070*/  LDCU UR7, c[0x0][0x36c] ;  /* 0x00006d80ff0777ac */ /* 0x000ea20008000800 */
[----:B------:R-:W-:Y:S01]  /*1080*/  NOP ;  /* 0x0000000000007918 */ /* 0x000fe20000000000 */
[----:B------:R-:W-:Y:S01]  /*1090*/  LOP3.LUT R0, R61, 0x1f, RZ, 0xc0, !PT ;  /* 0x0000001f3d007812 */ /* 0x000fe200078ec0ff */
[----:B------:R-:W-:Y:S01]  /*10a0*/  @!UP0 UMOV UR6, 0x400 ;  /* 0x0000040000068882 */ /* 0x000fe20000000000 */
[----:B------:R-:W-:-:S04]  /*10b0*/  @!UP0 UIADD3 UR4, UPT, UPT, -UR4, 0x100000, URZ ;  /* 0x0010000004048890 */ /* 0x000fc8000fffe1ff */
[----:B------:R-:W-:Y:S02]  /*10c0*/  @!UP0 USHF.L.U32 UR5, UR4, 0xb, URZ ;  /* 0x0000000b04058899 */ /* 0x000fe400080006ff */
[----:B------:R-:W-:Y:S02]  /*10d0*/  @!UP0 USHF.L.U32 UR4, UR4, 0x1, URZ ;  /* 0x0000000104048899 */ /* 0x000fe400080006ff */
[----:B------:R-:W-:Y:S01]  /*10e0*/  @!UP0 ULEA UR6, UR47, UR6, 0x18 ;  /* 0x000000062f068291 */ /* 0x000fe2000f8ec0ff */
[----:B------:R-:W-:Y:S01]  /*10f0*/  VOTEU.ALL UP0, P0 ;  /* 0x0000000000ff7886 */ /* 0x000fe20000000000 */
[----:B------:R-:W-:Y:S02]  /*1100*/  UISETP.NE.AND UP5, UPT, UR23, URZ, UPT ;  /* 0x000000ff1700728c */ /* 0x000fe4000bfa5270 */
[----:B--2---:R-:W-:Y:S01]  /*1110*/  UISETP.EQ.U32.AND UP6, UPT, UR7, 0x1, UPT ;  /* 0x000000010700788c */ /* 0x004fe2000bfc2070 */
[----:B------:R-:W2:Y:S07]  /*1120*/  FENCE.VIEW.ASYNC.S ;  /* 0x00000000000073c6 */ /* 0x000eae0000000000 */
[----:B--2---:R2:W3:Y:S01]  /*1130*/  @!UP0 SYNCS.EXCH.64 URZ, [UR6+0x270], UR4 ;  /* 0x0002700406ff85b2 */ /* 0x0044e20008000100 */
[----:B------:R-:W-:Y:S05]  /*1140*/  BRA.U !UP6, `(.L_x_16) ;  /* 0x000000010e087547 */ /* 0x000fea000b800000 */
[----:B-1-3--:R-:W-:Y:S01]  /*1150*/  UCGABAR_ARV ;  /* 0x00000000000079c7 */ /* 0x00afe20008000000 */
[----:B------:R-:W-:Y:S05]  /*1160*/  BRA `(.L_x_17) ;  /* 0x0000000000047947 */ /* 0x000fea0003800000 */
.L_x_16:
[----:B-1-3--:R-:W-:Y:S01]  /*1170*/  NOP ;  /* 0x0000000000007918 */ /* 0x00afe20000000000 */
.L_x_17:
[----:B------:R-:W1:Y:S01]  /*1180*/  S2UR UR24, SR_CTAID.X ;  /* 0x00000000001879c3 */ /* 0x000e620000002500 */
[----:B------:R-:W-:-:S05]  /*1190*/  CS2R.32 R52, SR_CgaSize ;  /* 0x0000000000347805 */ /* 0x000fca0000008a00 */
[----:B------:R-:W-:-:S05]  /*11a0*/  IMAD R52, R52, -0xa0, RZ ;  /* 0xffffff6034347824 */ /* 0x000fca00078e02ff */
[----:B--2---:R-:W-:-:S14]  /*11b0*/  R2UR UR5, R52 ;  /* 0x00000000340572ca */ /* 0x004fdc00000e0000 */
[----:B------:R-:W2:Y:S01]  /*11c0*/  LDCU UR5, c[0x0][UR5+0x2b0] ;  /* 0x00005600050577ac */ /* 0x000ea20008000800 */
[----:B------:R-:W-:-:S05]  /*11d0*/  CS2R.32 R52, SR_CgaSize ;  /* 0x0000000000347805 */ /* 0x000fca0000008a00 */
[----:B------:R-:W-:-:S05]  /*11e0*/  IMAD R52, R52, -0xa0, RZ ;  /* 0xffffff6034347824 */ /* 0x000fca00078e02ff */
[----:B------:R-:W-:-:S14]  /*11f0*/  R2UR UR4, R52 ;  /* 0x00000000340472ca */ /* 0x000fdc00000e0000 */
[----:B------:R-:W3:Y:S01]  /*1200*/  LDCU UR4, c[0x0][UR4+0x2b4] ;  /* 0x00005680040477ac */ /* 0x000ee20008000800 */
[----:B------:R-:W4:Y:S01]  /*1210*/  S2UR UR20, SR_CTAID.Y ;  /* 0x00000000001479c3 */ /* 0x000f220000002600 */
[----:B------:R-:W-:-:S05]  /*1220*/  CS2R.32 R52, SR_CgaSize ;  /* 0x0000000000347805 */ /* 0x000fca0000008a00 */
[----:B------:R-:W-:-:S05]  /*1230*/  IMAD R52, R52, -0xa0, RZ ;  /* 0xffffff6034347824 */ /* 0x000fca00078e02ff */
[----:B------:R-:W-:-:S14]  /*1240*/  R2UR UR7, R52 ;  /* 0x00000000340772ca */ /* 0x000fdc00000e0000 */
[----:B------:R-:W3:Y:S01]  /*1250*/  LDCU UR7, c[0x0][UR7+0x2a0] ;  /* 0x00005400070777ac */ /* 0x000ee20008000800 */
[----:B------:R-:W-:-:S05]  /*1260*/  CS2R.32 R52, SR_CgaSize ;  /* 0x0000000000347805 */ /* 0x000fca0000008a00 */
[----:B------:R-:W-:-:S05]  /*1270*/  IMAD R52, R52, -0xa0, RZ ;  /* 0xffffff6034347824 */ /* 0x000fca00078e02ff */
[----:B------:R-:W-:-:S14]  /*1280*/  R2UR UR63, R52 ;  /* 0x00000000343f72ca */ /* 0x000fdc00000e0000 */
[----:B------:R-:W3:Y:S01]  /*1290*/  LDCU UR63, c[0x0][UR63+0x2a4] ;  /* 0x000054803f3f77ac */ /* 0x000ee20008000800 */
[----:B------:R-:W-:Y:S01]  /*12a0*/  UISETP.GT.U32.AND UP0, UPT, UR33, 0xffff, UPT ;  /* 0x0000ffff2100788c */ /* 0x000fe2000bf04070 */
[----:B------:R-:W3:Y:S01]  /*12b0*/  LDCU UR25, c[0x0][0xb24] ;  /* 0x00016480ff1977ac */ /* 0x000ee20008000800 */
[----:B------:R-:W3:Y:S01]  /*12c0*/  LDCU UR45, c[0x0][0xb24] ;  /* 0x00016480ff2d77ac */ /* 0x000ee20008000800 */
[----:B-1----:R-:W-:Y:S01]  /*12d0*/  I2FP.F32.U32 R3, UR24 ;  /* 0x0000001800037c45 */ /* 0x002fe20008201000 */
[----:B------:R-:W1:Y:S04]  /*12e0*/  LDCU UR29, c[0x0][0xb30] ;  /* 0x00016600ff1d77ac */ /* 0x000e680008000800 */
[----:B--2---:R-:W-:Y:S01]  /*12f0*/  FMUL R3, R3, UR5 ;  /* 0x0000000503037c20 */ /* 0x004fe20008400000 */
[----:B------:R-:W-:Y:S01]  /*1300*/  USHF.L.U32 UR22, UR47, 0x8, URZ ;  /* 0x000000082f167899 */ /* 0x000fe200080006ff */
[----:B----4-:R-:W-:Y:S01]  /*1310*/  I2FP.F32.U32 R2, UR20 ;  /* 0x0000001400027c45 */ /* 0x010fe20008201000 */
[----:B------:R-:W-:Y:S01]  /*1320*/  UMOV UR11, 0x55 ;  /* 0x00000055000b7882 */ /* 0x000fe20000000000 */
[----:B------:R-:W-:-:S02]  /*1330*/  USHF.L.U32 UR44, UR24, 0x6, URZ ;  /* 0x00000006182c7899 */ /* 0x000fc400080006ff */
[----:B------:R-:W2:Y:S01]  /*1340*/  F2I.U32.TRUNC.NTZ R3, R3 ;  /* 0x0000000300037305 */ /* 0x000ea2000020f000 */
[----:B------:R-:W-:Y:S01]  /*1350*/  USEL UR21, UR33, 0xffff, !UP0 ;  /* 0x0000ffff21157887 */ /* 0x000fe2000c000000 */
[----:B---3--:R-:W-:-:S06]  /*1360*/  FMUL R2, R2, UR4 ;  /* 0x0000000402027c20 */ /* 0x008fcc0008400000 */
[----:B------:R-:W3:Y:S01]  /*1370*/  F2I.U32.TRUNC.NTZ R2, R2 ;  /* 0x0000000200027305 */ /* 0x000ee2000020f000 */
[----:B--2---:R-:W-:Y:S02]  /*1380*/  R2UR UR4, R3 ;  /* 0x00000000030472ca */ /* 0x004fe400000e0000 */
[----:B------:R-:W-:Y:S02]  /*1390*/  PRMT R3, RZ, 0x7610, R3 ;  /* 0x00007610ff037816 */ /* 0x000fe40000000003 */
[----:B---3--:R-:W-:Y:S02]  /*13a0*/  R2UR UR6, R2 ;  /* 0x00000000020672ca */ /* 0x008fe400000e0000 */
[----:B------:R-:W-:-:S07]  /*13b0*/  PRMT R2, RZ, 0x7610, R2 ;  /* 0x00007610ff027816 */ /* 0x000fce0000000002 */
[----:B------:R-:W-:-:S04]  /*13c0*/  UIADD3 UR5, UPT, UPT, -UR4, URZ, URZ ;  /* 0x000000ff04057290 */ /* 0x000fc8000fffe1ff */
[----:B------:R-:W-:Y:S02]  /*13d0*/  UIMAD UR5, UR7, UR5, UR24 ;  /* 0x00000005070572a4 */ /* 0x000fe4000f8e0218 */
[----:B------:R-:W-:-:S04]  /*13e0*/  UIADD3 UR4, UPT, UPT, -UR6, URZ, URZ ;  /* 0x000000ff06047290 */ /* 0x000fc8000fffe1ff */
[----:B------:R-:W-:Y:S01]  /*13f0*/  IMAD.U32 R52, RZ, RZ, UR5 ;  /* 0x00000005ff347e24 */ /* 0x000fe2000f8e00ff */
[----:B------:R-:W-:Y:S01]  /*1400*/  UIMAD UR63, UR63, UR4, UR20 ;  /* 0x000000043f3f72a4 */ /* 0x000fe2000f8e0214 */
[----:B-1----:R-:W-:Y:S11]  /*1410*/  BRA.U UP5, `(.L_x_18) ;  /* 0x0000000105607547 */ /* 0x002ff6000b800000 */
[----:B------:R-:W-:-:S13]  /*1420*/  R2UR UR4, R52 ;  /* 0x00000000340472ca */ /* 0x000fda00000e0000 */
[----:B------:R-:W-:Y:S02]  /*1430*/  UISETP.GT.U32.AND UP0, UPT, UR4, 0x1, UPT ;  /* 0x000000010400788c */ /* 0x000fe4000bf04070 */
[----:B------:R-:W-:Y:S02]  /*1440*/  ULOP3.LUT UR10, UR4, 0xfffffffe, URZ, 0xc0, !UPT ;  /* 0xfffffffe040a7892 */ /* 0x000fe4000f8ec0ff */
[----:B------:R-:W-:Y:S02]  /*1450*/  UISETP.NE.AND UP3, UPT, UR63, URZ, UP0 ;  /* 0x000000ff3f00728c */ /* 0x000fe40008765270 */
[----:B------:R-:W-:Y:S02]  /*1460*/  UISETP.NE.AND UP2, UPT, UR63, 0x1, UP0 ;  /* 0x000000013f00788c */ /* 0x000fe40008745270 */
[----:B------:R-:W-:Y:S02]  /*1470*/  UISETP.NE.AND UP1, UPT, UR63, 0x2, UP0 ;  /* 0x000000023f00788c */ /* 0x000fe40008725270 */
[----:B------:R-:W-:-:S02]  /*1480*/  UISETP.NE.AND UP0, UPT, UR63, 0x3, UP0 ;  /* 0x000000033f00788c */ /* 0x000fc40008705270 */
[----:B------:R-:W-:Y:S02]  /*1490*/  USEL UR6, URZ, 0x1, UP3 ;  /* 0x00000001ff067887 */ /* 0x000fe40009800000 */
[----:B------:R-:W-:Y:S02]  /*14a0*/  USEL UR5, URZ, 0x4, UP2 ;  /* 0x00000004ff057887 */ /* 0x000fe40009000000 */
[----:B------:R-:W-:Y:S02]  /*14b0*/  USEL UR4, URZ, 0x10, UP1 ;  /* 0x00000010ff047887 */ /* 0x000fe40008800000 */
[----:B------:R-:W-:Y:S02]  /*14c0*/  USEL UR9, URZ, 0x40, UP0 ;  /* 0x00000040ff097887 */ /* 0x000fe40008000000 */
[----:B------:R-:W-:Y:S02]  /*14d0*/  USEL UR8, URZ, 0x2, UP3 ;  /* 0x00000002ff087887 */ /* 0x000fe40009800000 */
[----:B------:R-:W-:-:S02]  /*14e0*/  UIADD3 UR4, UPT, UPT, UR4, UR5, UR6 ;  /* 0x0000000504047290 */ /* 0x000fc4000fffe006 */
[----:B------:R-:W-:Y:S02]  /*14f0*/  USEL UR6, URZ, 0x20, UP1 ;  /* 0x00000020ff067887 */ /* 0x000fe40008800000 */
[----:B------:R-:W-:Y:S02]  /*1500*/  USEL UR7, URZ, 0x8, UP2 ;  /* 0x00000008ff077887 */ /* 0x000fe40009000000 */
[----:B------:R-:W-:Y:S02]  /*1510*/  UIADD3 UR5, UPT, UPT, UR8, UR9, UR4 ;  /* 0x0000000908057290 */ /* 0x000fe4000fffe004 */
[----:B------:R-:W-:Y:S02]  /*1520*/  ULEA UR4, UR63, UR10, 0x1 ;  /* 0x0000000a3f047291 */ /* 0x000fe4000f8e08ff */
[----:B------:R-:W-:Y:S02]  /*1530*/  USEL UR8, URZ, 0x80, UP0 ;  /* 0x00000080ff087887 */ /* 0x000fe40008000000 */
[----:B------:R-:W-:-:S03]  /*1540*/  UIADD3 UR5, UPT, UPT, UR6, UR7, UR5 ;  /* 0x0000000706057290 */ /* 0x000fc6000fffe005 */
[----:B------:R-:W-:Y:S01]  /*1550*/  UMOV UR6, 0x3 ;  /* 0x0000000300067882 */ /* 0x000fe20000000000 */
[----:B------:R-:W-:Y:S02]  /*1560*/  UIADD3 UR5, UPT, UPT, UR5, UR8, URZ ;  /* 0x0000000805057290 */ /* 0x000fe4000fffe0ff */
[----:B------:R-:W-:-:S04]  /*1570*/  USHF.L.U32 UR4, UR6, UR4, URZ ;  /* 0x0000000406047299 */ /* 0x000fc800080006ff */
[----:B------:R-:W-:Y:S02]  /*1580*/  MOV R3, UR5 ;  /* 0x0000000500037c02 */ /* 0x000fe40008000f00 */
[----:B------:R-:W-:-:S07]  /*1590*/  IMAD.U32 R2, RZ, RZ, UR4 ;  /* 0x00000004ff027e24 */ /* 0x000fce000f8e00ff */
.L_x_18:
[----:B------:R-:W1:Y:S01]  /*15a0*/  S2UR UR36, SR_CTAID.Z ;  /* 0x00000000002479c3 */ /* 0x000e620000002700 */
[----:B------:R-:W-:Y:S02]  /*15b0*/  UISETP.GE.AND UP0, UPT, UR25, 0x1, UPT ;  /* 0x000000011900788c */ /* 0x000fe4000bf06270 */
[----:B------:R-:W-:Y:S02]  /*15c0*/  ULOP3.LUT UR21, UR21, 0xffff, URZ, 0xc0, !UPT ;  /* 0x0000ffff15157892 */ /* 0x000fe4000f8ec0ff */
[----:B------:R-:W-:Y:S02]  /*15d0*/  UISETP.NE.AND UP3, UPT, UR23, 0x2, UPT ;  /* 0x000000021700788c */ /* 0x000fe4000bf65270 */
[----:B------:R-:W-:Y:S02]  /*15e0*/  ULOP3.LUT UR22, UR22, 0x600, URZ, 0xc0, !UPT ;  /* 0x0000060016167892 */ /* 0x000fe4000f8ec0ff */
[----:B------:R-:W-:Y:S02]  /*15f0*/  ULOP3.LUT UR44, UR44, 0x40, URZ, 0xc0, !UPT ;  /* 0x000000402c2c7892 */ /* 0x000fe4000f8ec0ff */
[----:B------:R-:W-:Y:S01]  /*1600*/  USHF.L.U32 UR21, UR11, UR21, URZ ;  /* 0x000000150b157299 */ /* 0x000fe200080006ff */
[----:B------:R-:W-:Y:S11]  /*1610*/  BRA.U !UP0, `(.L_x_19) ;  /* 0x0000000108d47547 */ /* 0x000ff6000b800000 */
[----:B------:R-:W2:Y:S01]  /*1620*/  LDCU.128 UR12, c[0x0][0xb10] ;  /* 0x00016200ff0c77ac */ /* 0x000ea20008000c00 */
[----:B------:R-:W3:Y:S01]  /*1630*/  LDCU UR6, c[0x0][0x370] ;  /* 0x00006e00ff0677ac */ /* 0x000ee20008000800 */
[----:B------:R-:W4:Y:S01]  /*1640*/  LDCU UR5, c[0x0][0x374] ;  /* 0x00006e80ff0577ac */ /* 0x000f220008000800 */
[----:B------:R-:W1:Y:S01]  /*1650*/  LDCU UR28, c[0x0][0xb0c] ;  /* 0x00016180ff1c77ac */ /* 0x000e620008000800 */
[----:B------:R-:W1:Y:S01]  /*1660*/  LDCU UR7, c[0x0][0xb20] ;  /* 0x00016400ff0777ac */ /* 0x000e620008000800 */
[----:B------:R-:W1:Y:S01]  /*1670*/  LDCU.64 UR8, c[0x0][0xb28] ;  /* 0x00016500ff0877ac */ /* 0x000e620008000a00 */
[----:B--2---:R-:W-:Y:S02]  /*1680*/  UISETP.NE.AND UP0, UPT, UR14, 0x1, UPT ;  /* 0x000000010e00788c */ /* 0x004fe4000bf05270 */
[----:B----4-:R-:W-:Y:S02]  /*1690*/  UIMAD.WIDE.U32 UR10, UR5, UR15, URZ ;  /* 0x0000000f050a72a5 */ /* 0x010fe4000f8e00ff */
[----:B---3--:R-:W-:-:S02]  /*16a0*/  UIMAD.WIDE.U32 UR18, UR6, UR12, URZ ;  /* 0x0000000c061272a5 */ /* 0x008fc4000f8e00ff */
[----:B-1----:R-:W-:Y:S02]  /*16b0*/  UISETP.NE.AND UP1, UPT, UR28, 0x1, UPT ;  /* 0x000000011c00788c */ /* 0x002fe4000bf25270 */
[----:B------:R-:W-:Y:S01]  /*16c0*/  UISETP.NE.AND UP2, UPT, UR25, 0x1, UPT ;  /* 0x000000011900788c */ /* 0x000fe2000bf45270 */
[----:B------:R-:W-:Y:S02]  /*16d0*/  UMOV UR10, UR11 ;  /* 0x0000000b000a7c82 */ /* 0x000fe40008000000 */
[----:B------:R-:W-:Y:S01]  /*16e0*/  UMOV UR18, UR19 ;  /* 0x0000001300127c82 */ /* 0x000fe20008000000 */
[----:B------:R-:W-:Y:S02]  /*16f0*/  @UP0 USHF.R.U32.HI UR5, URZ, UR7, UR10 ;  /* 0x00000007ff050299 */ /* 0x000fe4000801160a */
[----:B------:R-:W-:Y:S02]  /*1700*/  UIMAD.WIDE.U32 UR26, UR20, UR15, URZ ;  /* 0x0000000f141a72a5 */ /* 0x000fe4000f8e00ff */
[----:B------:R-:W-:-:S02]  /*1710*/  UIMAD.WIDE.U32 UR10, UR5, UR8, URZ ;  /* 0x00000008050a72a5 */ /* 0x000fc4000f8e00ff */
[----:B------:R-:W-:Y:S02]  /*1720*/  @UP1 USHF.R.U32.HI UR6, URZ, UR13, UR18 ;  /* 0x0000000dff061299 */ /* 0x000fe40008011612 */
[----:B------:R-:W-:Y:S02]  /*1730*/  UIMAD.WIDE.U32 UR16, UR24, UR12, URZ ;  /* 0x0000000c181072a5 */ /* 0x000fe4000f8e00ff */
[----:B------:R-:W-:Y:S01]  /*1740*/  UIMAD.WIDE.U32 UR18, UR6, UR8, URZ ;  /* 0x00000008061272a5 */ /* 0x000fe2000f8e00ff */
[----:B------:R-:W-:Y:S01]  /*1750*/  UMOV UR4, UR27 ;  /* 0x0000001b00047c82 */ /* 0x000fe20008000000 */
[----:B------:R-:W-:Y:S01]  /*1760*/  UMOV UR10, UR11 ;  /* 0x0000000b000a7c82 */ /* 0x000fe20008000000 */
[----:B------:R-:W-:Y:S02]  /*1770*/  USHF.R.U32.HI UR4, URZ, UR7, UR4 ;  /* 0x00000007ff047299 */ /* 0x000fe40008011604 */
[----:B------:R-:W-:Y:S02]  /*1780*/  @UP2 USHF.R.U32.HI UR5, URZ, UR9, UR10 ;  /* 0x00000009ff052299 */ /* 0x000fe4000801160a */
[----:B------:R-:W-:Y:S01]  /*1790*/  UMOV UR7, UR19 ;  /* 0x0000001300077c82 */ /* 0x000fe20008000000 */
[----:B------:R-:W-:Y:S01]  /*17a0*/  UMOV UR16, UR17 ;  /* 0x0000001100107c82 */ /* 0x000fe20008000000 */
[----:B------:R-:W-:-:S02]  /*17b0*/  @UP2 USHF.R.U32.HI UR6, URZ, UR9, UR7 ;  /* 0x00000009ff062299 */ /* 0x000fc40008011607 */
[----:B------:R-:W-:Y:S02]  /*17c0*/  USHF.R.U32.HI UR13, URZ, UR13, UR16 ;  /* 0x0000000dff0d7299 */ /* 0x000fe40008011610 */
[----:B------:R-:W-:Y:S02]  /*17d0*/  USEL UR4, UR20, UR4, !UP0 ;  /* 0x0000000414047287 */ /* 0x000fe4000c000000 */
[----:B------:R-:W-:Y:S02]  /*17e0*/  UIMAD UR7, UR5, UR25, URZ ;  /* 0x00000019050772a4 */ /* 0x000fe4000f8e02ff */
[----:B------:R-:W-:Y:S02]  /*17f0*/  USEL UR5, UR24, UR13, !UP1 ;  /* 0x0000000d18057287 */ /* 0x000fe4000c800000 */
[----:B------:R-:W-:Y:S02]  /*1800*/  UIMAD UR12, UR6, UR25, URZ ;  /* 0x00000019060c72a4 */ /* 0x000fe4000f8e02ff */
[----:B------:R-:W-:-:S02]  /*1810*/  UISETP.GE.AND UP0, UPT, UR4, UR7, UPT ;  /* 0x000000070400728c */ /* 0x000fc4000bf06270 */
[----:B------:R-:W-:Y:S02]  /*1820*/  UIMAD.WIDE.U32 UR10, UR4, UR8, URZ ;  /* 0x00000008040a72a5 */ /* 0x000fe4000f8e00ff */
[----:B------:R-:W-:Y:S02]  /*1830*/  UISETP.GE.OR UP0, UPT, UR5, UR12, UP0 ;  /* 0x0000000c0500728c */ /* 0x000fe40008706670 */
[----:B------:R-:W-:Y:S02]  /*1840*/  UIMAD.WIDE.U32 UR12, UR5, UR8, URZ ;  /* 0x00000008050c72a5 */ /* 0x000fe4000f8e00ff */
[----:B------:R-:W-:Y:S01]  /*1850*/  UIADD3 UR10, UPT, UPT, -UR4, URZ, URZ ;  /* 0x000000ff040a7290 */ /* 0x000fe2000fffe1ff */
[----:B------:R-:W-:Y:S01]  /*1860*/  UMOV UR8, UR11 ;  /* 0x0000000b00087c82 */ /* 0x000fe20008000000 */
[----:B------:R-:W-:Y:S02]  /*1870*/  UIADD3 UR11, UPT, UPT, -UR5, URZ, URZ ;  /* 0x000000ff050b7290 */ /* 0x000fe4000fffe1ff */
[----:B------:R-:W-:-:S03]  /*1880*/  USHF.R.U32.HI UR8, URZ, UR9, UR8 ;  /* 0x00000009ff087299 */ /* 0x000fc60008011608 */
[----:B------:R-:W-:Y:S01]  /*1890*/  @!UP0 UMOV UR7, UR13 ;  /* 0x0000000d00078c82 */ /* 0x000fe20008000000 */
[----:B------:R-:W-:Y:S02]  /*18a0*/  UIMAD UR20, UR14, UR10, UR20 ;  /* 0x0000000a0e1472a4 */ /* 0x000fe4000f8e0214 */
[----:B------:R-:W-:Y:S02]  /*18b0*/  USEL UR8, UR4, UR8, !UP2 ;  /* 0x0000000804087287 */ /* 0x000fe4000d000000 */
[----:B------:R-:W-:Y:S02]  /*18c0*/  @!UP0 USHF.R.U32.HI UR7, URZ, UR9, UR7 ;  /* 0x00000009ff078299 */ /* 0x000fe40008011607 */
[----:B------:R-:W-:Y:S02]  /*18d0*/  UIADD3 UR9, UPT, UPT, -UR8, URZ, URZ ;  /* 0x000000ff08097290 */ /* 0x000fe4000fffe1ff */
[----:B------:R-:W-:Y:S02]  /*18e0*/  @!UP0 USEL UR7, UR5, UR7, !UP2 ;  /* 0x0000000705078287 */ /* 0x000fe4000d000000 */
[----:B------:R-:W-:-:S02]  /*18f0*/  UIMAD UR9, UR25, UR9, UR4 ;  /* 0x00000009190972a4 */ /* 0x000fc4000f8e0204 */
[----:B------:R-:W-:Y:S02]  /*1900*/  @!UP0 UIADD3 UR8, UPT, UPT, UR8, -UR7, URZ ;  /* 0x8000000708088290 */ /* 0x000fe4000fffe0ff */
[----:B------:R-:W-:Y:S02]  /*1910*/  @!UP0 UIMAD UR6, UR9, UR6, UR7 ;  /* 0x00000006090682a4 */ /* 0x000fe4000f8e0207 */
[----:B------:R-:W-:Y:S02]  /*1920*/  @!UP0 UIMAD UR4, UR8, UR25, UR5 ;  /* 0x00000019080482a4 */ /* 0x000fe4000f8e0205 */
[----:B------:R-:W-:Y:S02]  /*1930*/  UIMAD UR24, UR28, UR11, UR24 ;  /* 0x0000000b1c1872a4 */ /* 0x000fe4000f8e0218 */
[----:B------:R-:W-:Y:S01]  /*1940*/  UIMAD UR20, UR4, UR14, UR20 ;  /* 0x0000000e041472a4 */ /* 0x000fe2000f8e0214 */
[----:B------:R-:W-:Y:S02]  /*1950*/  @!UP0 UMOV UR5, UR6 ;  /* 0x0000000600058c82 */ /* 0x000fe40008000000 */
[----:B------:R-:W-:-:S12]  /*1960*/  UIMAD UR24, UR5, UR28, UR24 ;  /* 0x0000001c051872a4 */ /* 0x000fd8000f8e0218 */
.L_x_19:
[----:B------:R-:W-:-:S09]  /*1970*/  UISETP.NE.AND UP0, UPT, UR29, 0x1, UPT ;  /* 0x000000011d00788c */ /* 0x000fd2000bf05270 */
[----:B------:R-:W-:Y:S05]  /*1980*/  BRA.U UP0, `(.L_x_20) ;  /* 0x0000000100447547 */ /* 0x000fea000b800000 */
[----:B------:R-:W2:Y:S01]  /*1990*/  LDCU.128 UR8, c[0x0][0xb10] ;  /* 0x00016200ff0877ac */ /* 0x000ea20008000c00 */
[----:B------:R-:W3:Y:S01]  /*19a0*/  LDCU UR12, c[0x0][0xb0c] ;  /* 0x00016180ff0c77ac */ /* 0x000ee20008000800 */
[----:B------:R-:W4:Y:S01]  /*19b0*/  LDCU UR13, c[0x0][0xb20] ;  /* 0x00016400ff0d77ac */ /* 0x000f220008000800 */
[----:B--2---:R-:W-:Y:S02]  /*19c0*/  UIMAD.WIDE.U32 UR6, UR24, UR8, URZ ;  /* 0x00000008180672a5 */ /* 0x004fe4000f8e00ff */
[----:B------:R-:W-:Y:S02]  /*19d0*/  UIMAD.WIDE.U32 UR4, UR20, UR11, URZ ;  /* 0x0000000b140472a5 */ /* 0x000fe4000f8e00ff */
[----:B---3--:R-:W-:Y:S02]  /*19e0*/  UISETP.NE.AND UP1, UPT, UR12, 0x1, UPT ;  /* 0x000000010c00788c */ /* 0x008fe4000bf25270 */
[----:B------:R-:W-:Y:S01]  /*19f0*/  UISETP.NE.AND UP0, UPT, UR10, 0x1, UPT ;  /* 0x000000010a00788c */ /* 0x000fe2000bf05270 */
[----:B------:R-:W-:-:S02]  /*1a00*/  UMOV UR6, UR7 ;  /* 0x0000000700067c82 */ /* 0x000fc40008000000 */
[----:B------:R-:W-:Y:S01]  /*1a10*/  UMOV UR4, UR5 ;  /* 0x0000000500047c82 */ /* 0x000fe20008000000 */
[----:B------:R-:W-:Y:S02]  /*1a20*/  USHF.R.U32.HI UR6, URZ, UR9, UR6 ;  /* 0x00000009ff067299 */ /* 0x000fe40008011606 */
[----:B----4-:R-:W-:Y:S02]  /*1a30*/  USHF.R.U32.HI UR4, URZ, UR13, UR4 ;  /* 0x0000000dff047299 */ /* 0x010fe40008011604 */
[----:B------:R-:W-:Y:S02]  /*1a40*/  USEL UR5, UR24, UR6, !UP1 ;  /* 0x0000000618057287 */ /* 0x000fe4000c800000 */
[----:B------:R-:W-:-:S04]  /*1a50*/  USEL UR4, UR20, UR4, !UP0 ;  /* 0x0000000414047287 */ /* 0x000fc8000c000000 */
[----:B------:R-:W-:Y:S02]  /*1a60*/  UIADD3 UR6, UPT, UPT, UR5, -UR4, URZ ;  /* 0x8000000405067290 */ /* 0x000fe4000fffe0ff */
[----:B------:R-:W-:Y:S02]  /*1a70*/  UIADD3 UR4, UPT, UPT, -UR5, UR4, URZ ;  /* 0x0000000405047290 */ /* 0x000fe4000fffe1ff */
[----:B------:R-:W-:Y:S02]  /*1a80*/  UIMAD UR20, UR6, UR10, UR20 ;  /* 0x0000000a061472a4 */ /* 0x000fe4000f8e0214 */
[----:B------:R-:W-:-:S12]  /*1a90*/  UIMAD UR24, UR4, UR12, UR24 ;  /* 0x0000000c041872a4 */ /* 0x000fd8000f8e0218 */
.L_x_20:
[----:B------:R-:W-:Y:S05]  /*1aa0*/  BRA.U !UP6, `(.L_x_21) ;  /* 0x000000010e0c7547 */ /* 0x000fea000b800000 */
[----:B------:R-:W-:Y:S01]  /*1ab0*/  UCGABAR_WAIT ;  /* 0x0000000000007dc7 */ /* 0x000fe20008000000 */
[----:B------:R-:W-:Y:S01]  /*1ac0*/  CCTL.IVALL ;  /* 0x00000000ff00798f */ /* 0x000fe20002000000 */
[----:B------:R-:W-:Y:S05]  /*1ad0*/  BRA `(.L_x_22) ;  /* 0x0000000000047947 */ /* 0x000fea0003800000 */
.L_x_21:
[----:B------:R-:W-:Y:S06]  /*1ae0*/  BAR.SYNC.DEFER_BLOCKING 0x0 ;  /* 0x0000000000007b1d */ /* 0x000fec0000010000 */
.L_x_22:
[----:B------:R-:W-:Y:S05]  /*1af0*/  BRA.U UP3, `(.L_x_23) ;  /* 0x0000001d03f47547 */ /* 0x000fea000b800000 */
[----:B------:R-:W2:Y:S01]  /*1b00*/  LDCU UR6, c[0x0][0x38c] ;  /* 0x00007180ff0677ac */ /* 0x000ea20008000800 */
[----:B------:R-:W-:Y:S01]  /*1b10*/  PLOP3.LUT P1, PT, PT, PT, UP4, 0x80, 0x8 ;  /* 0x000000000008781c */ /* 0x000fe20003f2f048 */
[----:B------:R-:W-:Y:S01]  /*1b20*/  IMAD.MOV.U32 R12, RZ, RZ, 0x1 ;  /* 0x00000001ff0c7424 */ /* 0x000fe200078e00ff */
[----:B------:R-:W-:Y:S02]  /*1b30*/  ISETP.NE.AND P2, PT, R0, RZ, P3 ;  /* 0x000000ff0000720c */ /* 0x000fe40001f45270 */
[----:B------:R-:W-:Y:S02]  /*1b40*/  CS2R R10, SRZ ;  /* 0x00000000000a7805 */ /* 0x000fe4000001ff00 */
[----:B------:R-:W-:Y:S01]  /*1b50*/  PLOP3.LUT P1, PT, P1, PT, PT, 0x8, 0x80 ;  /* 0x000000000080781c */ /* 0x000fe20000f2e170 */
[----:B------:R-:W-:Y:S01]  /*1b60*/  IMAD.MOV.U32 R9, RZ, RZ, RZ ;  /* 0x000000ffff097224 */ /* 0x000fe200078e00ff */
[----:B------:R-:W3:Y:S01]  /*1b70*/  LDCU UR38, c[0x0][0x370] ;  /* 0x00006e00ff2677ac */ /* 0x000ee20008000800 */
[----:B------:R-:W-:Y:S01]  /*1b80*/  IMAD.MOV.U32 R8, RZ, RZ, 0x1 ;  /* 0x00000001ff087424 */ /* 0x000fe200078e00ff */
[----:B------:R-:W4:Y:S01]  /*1b90*/  LDCU.64 UR26, c[0x0][0x348] ;  /* 0x00006900ff1a77ac */ /* 0x000f220008000a00 */
[----:B------:R-:W-:Y:S01]  /*1ba0*/  ULEA.HI UR42, UR22, UR44, URZ, 0x1b ;  /* 0x0000002c162a7291 */ /* 0x000fe2000f8fd8ff */
[----:B------:R-:W1:Y:S01]  /*1bb0*/  LDCU UR37, c[0x0][0x374] ;  /* 0x00006e80ff2577ac */ /* 0x000e620008000800 */
[----:B--2---:R-:W-:-:S02]  /*1bc0*/  UIADD3 UR5, UPT, UPT, UR6, 0x1f, URZ ;  /* 0x0000001f06057890 */ /* 0x004fc4000fffe0ff */
[----:B------:R-:W-:Y:S02]  /*1bd0*/  UIADD3 UR48, UPT, UPT, UR6, 0x3e, URZ ;  /* 0x0000003e06307890 */ /* 0x000fe4000fffe0ff */
[----:B------:R-:W-:Y:S01]  /*1be0*/  USHF.R.S32.HI UR4, URZ, 0x1f, UR5 ;  /* 0x0000001fff047899 */ /* 0x000fe20008011405 */
[----:B------:R-:W-:-:S03]  /*1bf0*/  UMOV UR7, URZ ;  /* 0x000000ff00077c82 */ /* 0x000fc60008000000 */
[----:B------:R-:W-:Y:S02]  /*1c00*/  ULEA.HI UR4, UR4, UR5, URZ, 0x5 ;  /* 0x0000000504047291 */ /* 0x000fe4000f8f28ff */
[----:B------:R-:W-:Y:S02]  /*1c10*/  UIADD3 UR5, UPT, UPT, UR6, -0x1, URZ ;  /* 0xffffffff06057890 */ /* 0x000fe4000fffe0ff */
[----:B------:R-:W-:Y:S02]  /*1c20*/  USHF.R.S32.HI UR40, URZ, 0x5, UR4 ;  /* 0x00000005ff287899 */ /* 0x000fe40008011404 */
[----:B------:R-:W-:Y:S02]  /*1c30*/  UISETP.GE.U32.AND UP1, UPT, UR5, -0x3f, UPT ;  /* 0xffffffc10500788c */ /* 0x000fe4000bf26070 */
[----:B------:R-:W-:-:S04]  /*1c40*/  UISETP.LT.U32.AND UP0, UPT, UR40, 0x1a, UPT ;  /* 0x0000001a2800788c */ /* 0x000fc8000bf01070 */
[----:B------:R-:W-:Y:S02]  /*1c50*/  USEL UR39, UR40, 0x1a, UP0 ;  /* 0x0000001a28277887 */ /* 0x000fe40008000000 */
[----:B------:R-:W-:Y:S02]  /*1c60*/  UISETP.NE.AND UP0, UPT, UR23, URZ, UPT ;  /* 0x000000ff1700728c */ /* 0x000fe4000bf05270 */
[----:B------:R-:W-:Y:S02]  /*1c70*/  UIADD3 UR4, UPT, UPT, UR39, -0x1, URZ ;  /* 0xffffffff27047890 */ /* 0x000fe4000fffe0ff */
[----:B------:R-:W-:Y:S02]  /*1c80*/  @UP1 UIADD3 UR4, UPT, UPT, UR39, URZ, URZ ;  /* 0x000000ff27041290 */ /* 0x000fe4000fffe0ff */
[----:B------:R-:W-:Y:S02]  /*1c90*/  USEL UR23, UR46, 0x2, UP0 ;  /* 0x000000022e177887 */ /* 0x000fe40008000000 */
[----:B------:R-:W-:-:S02]  /*1ca0*/  UIADD3 UR43, UPT, UPT, UR40, -UR39, URZ ;  /* 0x80000027282b7290 */ /* 0x000fc4000fffe0ff */
[----:B------:R-:W-:Y:S02]  /*1cb0*/  UIADD3 UR25, UPT, UPT, UR4, 0x1, URZ ;  /* 0x0000000104197890 */ /* 0x000fe4000fffe0ff */
[----:B-1-34-:R-:W-:-:S12]  /*1cc0*/  UIADD3 UR41, UPT, UPT, -UR4, URZ, URZ ;  /* 0x000000ff04297290 */ /* 0x01afd8000fffe1ff */
.L_x_43:
[----:B------:R-:W-:Y:S01]  /*1cd0*/  UISETP.NE.AND UP0, UPT, UR47, URZ, UPT ;  /* 0x000000ff2f00728c */ /* 0x000fe2000bf05270 */
[----:B------:R-:W1:Y:S08]  /*1ce0*/  S2UR UR47, SR_CgaCtaId ;  /* 0x00000000002f79c3 */ /* 0x000e700000008800 */
[----:B------:R-:W-:Y:S05]  /*1cf0*/  BRA.U UP0, `(.L_x_24) ;  /* 0x0000000100347547 */ /* 0x000fea000b800000 */
[----:B------:R-:W2:Y:S01]  /*1d00*/  S2R R0, SR_CgaCtaId ;  /* 0x0000000000007919 */ /* 0x000ea20000008800 */
[----:B------:R-:W-:-:S04]  /*1d10*/  MOV R2, 0x400 ;  /* 0x0000040000027802 */ /* 0x000fc80000000f00 */
[----:B--2---:R-:W-:Y:S02]  /*1d20*/  LEA R0, R0, R2, 0x18 ;  /* 0x0000000200007211 */ /* 0x004fe400078ec0ff */
[----:B------:R-:W-:-:S03]  /*1d30*/  SHF.L.U32 R2, R8, 0x1f, RZ ;  /* 0x0000001f08027819 */ /* 0x000fc600000006ff */
[----:B------:R-:W-:-:S04]  /*1d40*/  IMAD R0, R9, 0x8, R0 ;  /* 0x0000000809007824 */ /* 0x000fc800078e0200 */
[----:B------:R-:W2:Y:S02]  /*1d50*/  SYNCS.PHASECHK.TRANS64.TRYWAIT P0, [R0+URZ+0x260], R2 ;  /* 0x00026002000075a7 */ /* 0x000ea400080011ff */
[----:B--2---:R-:W-:Y:S05]  /*1d60*/  @!P0 BRA `(.L_x_25) ;  /* 0x0000007c00b08947 */ /* 0x004fea0003800000 */
.L_x_172:
[----:B------:R-:W-:Y:S01]  /*1d70*/  VIADD R9, R9, 0x1 ;  /* 0x0000000109097836 */ /* 0x000fe20000000000 */
[----:B------:R2:W-:Y:S04]  /*1d80*/  SYNCS.ARRIVE.TRANS64.A1T0 RZ, [R0+URZ+0x250], RZ ;  /* 0x000250ff00ff79a7 */ /* 0x0005e800081000ff */
[----:B------:R-:W-:-:S04]  /*1d90*/  ISETP.NE.AND P0, PT, R9, 0x2, PT ;  /* 0x000000020900780c */ /* 0x000fc80003f05270 */
[----:B------:R-:W-:Y:S02]  /*1da0*/  SEL R9, R9, RZ, P0 ;  /* 0x000000ff09097207 */ /* 0x000fe40000000000 */
[----:B--2---:R-:W-:-:S04]  /*1db0*/  SEL R0, RZ, 0x1, P0 ;  /* 0x00000001ff007807 */ /* 0x004fc80000000000 */
[----:B------:R-:W-:-:S07]  /*1dc0*/  LOP3.LUT R8, R8, R0, RZ, 0x3c, !PT ;  /* 0x0000000008087212 */ /* 0x000fce00078e3cff */
.L_x_24:
[----:B------:R-:W-:Y:S01]  /*1dd0*/  UMOV UR6, 0x400 ;  /* 0x0000040000067882 */ /* 0x000fe20000000000 */
[----:B------:R-:W-:Y:S01]  /*1de0*/  SHF.L.U32 R0, R12, 0x1f, RZ ;  /* 0x0000001f0c007819 */ /* 0x000fe200000006ff */
[----:B-1----:R-:W-:Y:S02]  /*1df0*/  ULEA UR6, UR47, UR6, 0x18 ;  /* 0x000000062f067291 */ /* 0x002fe4000f8ec0ff */
[----:B------:R-:W-:Y:S02]  /*1e00*/  UISETP.GE.U32.AND UP0, UPT, UR48, 0x3f, UPT ;  /* 0x0000003f3000788c */ /* 0x000fe4000bf06070 */
[----:B------:R-:W-:Y:S02]  /*1e10*/  ULEA UR4, UR7, UR6, 0x3 ;  /* 0x0000000607047291 */ /* 0x000fe4000f8e18ff */
[----:B------:R-:W-:Y:S01]  /*1e20*/  ULEA UR11, UR20, UR44, 0x7 ;  /* 0x0000002c140b7291 */ /* 0x000fe2000f8e38ff */
[----:B------:R-:W-:-:S06]  /*1e30*/  UMOV UR13, URZ ;  /* 0x000000ff000d7c82 */ /* 0x000fcc0008000000 */
[----:B------:R1:W2:Y:S01]  /*1e40*/  SYNCS.PHASECHK.TRANS64.TRYWAIT P0, [UR4+0xd0], R0 ;  /* 0x0000d000ff0075a7 */ /* 0x0002a20008001104 */
[----:B------:R-:W-:-:S04]  /*1e50*/  ULEA.HI UR4, UR24, UR24, URZ, 0x1 ;  /* 0x0000001818047291 */ /* 0x000fc8000f8f08ff */
[----:B------:R-:W-:-:S04]  /*1e60*/  USHF.L.U32 UR4, UR4, 0x6, URZ ;  /* 0x0000000604047899 */ /* 0x000fc800080006ff */
[----:B------:R-:W-:-:S04]  /*1e70*/  ULOP3.LUT UR35, UR4, 0xffffff80, URZ, 0xc0, !UPT ;  /* 0xffffff8004237892 */ /* 0x000fc8000f8ec0ff */
[----:B------:R-:W-:Y:S01]  /*1e80*/  UIADD3 UR35, UPT, UPT, UR42, UR35, URZ ;  /* 0x000000232a237290 */ /* 0x000fe2000fffe0ff */
[----:B------:R-:W-:Y:S11]  /*1e90*/  BRA.U !UP0, `(.L_x_26) ;  /* 0x0000000108c47547 */ /* 0x000ff6000b800000 */
[----:B------:R-:W-:Y:S01]  /*1ea0*/  UMOV UR16, UR41 ;  /* 0x0000002900107c82 */ /* 0x000fe20008000000 */
[----:B------:R-:W-:Y:S01]  /*1eb0*/  UMOV UR4, UR7 ;  /* 0x0000000700047c82 */ /* 0x000fe20008000000 */
[----:B------:R-:W-:-:S05]  /*1ec0*/  UMOV UR34, URZ ;  /* 0x000000ff00227c82 */ /* 0x000fca0008000000 */
.L_x_32:
[----:B------:R-:W-:Y:S01]  /*1ed0*/  ULEA UR33, UR4, UR6, 0x3 ;  /* 0x0000000604217291 */ /* 0x000fe2000f8e18ff */
[----:B------:R-:W-:Y:S01]  /*1ee0*/  @P3 MOV R2, 0x4000 ;  /* 0x0000400000023802 */ /* 0x000fe20000000f00 */
[----:B--234-:R-:W-:Y:S10]  /*1ef0*/  @P0 BRA `(.L_x_27) ;  /* 0x00000000000c0947 */ /* 0x01cff40003800000 */
[----:B------:R-:W-:-:S04]  /*1f00*/  SHF.L.U32 R3, R12, 0x1f, RZ ;  /* 0x0000001f0c037819 */ /* 0x000fc800000006ff */
[----:B------:R-:W2:Y:S02]  /*1f10*/  SYNCS.PHASECHK.TRANS64.TRYWAIT P0, [UR33+0xd0], R3 ;  /* 0x0000d003ff0075a7 */ /* 0x000ea40008001121 */
[----:B--2---:R-:W-:Y:S05]  /*1f20*/  @!P0 BRA `(.L_x_28) ;  /* 0x0000007c00548947 */ /* 0x004fea0003800000 */
.L_x_27:
[----:B------:R2:W-:Y:S01]  /*1f30*/  @P3 SYNCS.ARRIVE.TRANS64 RZ, [UR33], R2 ;  /* 0x00000002ffff39a7 */ /* 0x0005e20008000021 */
[----:B------:R-:W-:Y:S02]  /*1f40*/  ULOP3.LUT UR5, UR23, 0x2, URZ, 0xfc, !UPT ;  /* 0x0000000217057892 */ /* 0x000fe4000f8efcff */
[----:B------:R-:W-:Y:S02]  /*1f50*/  UIADD3 UR16, UPT, UPT, UR16, 0x1, URZ ;  /* 0x0000000110107890 */ /* 0x000fe4000fffe0ff */
[----:B------:R-:W-:Y:S02]  /*1f60*/  UISETP.NE.AND UP0, UPT, UR5, 0x2, UPT ;  /* 0x000000020500788c */ /* 0x000fe4000bf05270 */
[----:B------:R-:W-:-:S07]  /*1f70*/  UISETP.NE.AND UP2, UPT, UR16, 0x1, UPT ;  /* 0x000000011000788c */ /* 0x000fce000bf45270 */
[----:B------:R-:W-:Y:S05]  /*1f80*/  BRA.U UP0, `(.L_x_29) ;  /* 0x0000000100047547 */ /* 0x000fea000b800000 */
[----:B------:R-:W-:Y:S05]  /*1f90*/  BPT.TRAP 0x1 ;  /* 0x000000040000795c */ /* 0x000fea0000300000 */
.L_x_29:
[----:B------:R-:W-:Y:S04]  /*1fa0*/  BSSY.RECONVERGENT B0, `(.L_x_30) ;  /* 0x0000003000007945 */ /* 0x000fe80003800200 */
[----:B------:R-:W-:Y:S05]  /*1fb0*/  @!P2 BRA `(.L_x_31) ;  /* 0x000000000004a947 */ /* 0x000fea0003800000 */
[----:B------:R-:W-:Y:S05]  /*1fc0*/  BPT.TRAP 0x1 ;  /* 0x000000040000795c */ /* 0x000fea0000300000 */
.L_x_31:
[----:B------:R-:W-:Y:S05]  /*1fd0*/  BSYNC.RECONVERGENT B0 ;  /* 0x0000000000007941 */ /* 0x000fea0003800200 */
.L_x_30:
[----:B------:R-:W-:Y:S02]  /*1fe0*/  UIADD3 UR5, UPT, UPT, UR4, 0x1, URZ ;  /* 0x0000000104057890 */ /* 0x000fe4000fffe0ff */
[----:B------:R-:W-:Y:S02]  /*1ff0*/  UIADD3 UR14, UP1, UPT, UR26, 0x80, URZ ;  /* 0x000000801a0e7890 */ /* 0x000fe4000ff3e0ff */
[----:B------:R-:W-:Y:S02]  /*2000*/  UISETP.NE.AND UP0, UPT, UR5, 0x1a, UPT ;  /* 0x0000001a0500788c */ /* 0x000fe4000bf05270 */
[----:B------:R-:W-:Y:S02]  /*2010*/  ULOP3.LUT UR33, UR33, 0xfefffff8, URZ, 0xc0, !UPT ;  /* 0xfefffff821217892 */ /* 0x000fe4000f8ec0ff */
[----:B------:R-:W-:Y:S02]  /*2020*/  USEL UR8, URZ, 0x1, UP0 ;  /* 0x00000001ff087887 */ /* 0x000fe40008000000 */
[----:B------:R-:W-:-:S02]  /*2030*/  USEL UR7, UR5, URZ, UP0 ;  /* 0x000000ff05077287 */ /* 0x000fc40008000000 */
[----:B------:R-:W-:Y:S02]  /*2040*/  UIADD3.X UR15, UPT, UPT, URZ, UR27, URZ, UP1, !UPT ;  /* 0x0000001bff0f7290 */ /* 0x000fe40008ffe4ff */
[----:B------:R-:W-:Y:S01]  /*2050*/  ULEA UR5, UR7, UR6, 0x3 ;  /* 0x0000000607057291 */ /* 0x000fe2000f8e18ff */
[----:B------:R-:W-:Y:S01]  /*2060*/  LOP3.LUT R12, R12, UR8, RZ, 0x3c, !PT ;  /* 0x000000080c0c7c12 */ /* 0x000fe2000f8e3cff */
[----:B------:R-:W-:Y:S02]  /*2070*/  USHF.L.U32 UR8, UR4, 0xc, URZ ;  /* 0x0000000c04087899 */ /* 0x000fe400080006ff */
[----:B------:R-:W-:Y:S01]  /*2080*/  UIADD3 UR4, UP0, UPT, UR26, 0x180, URZ ;  /* 0x000001801a047890 */ /* 0x000fe2000ff1e0ff */
[----:B-1----:R-:W-:Y:S01]  /*2090*/  SHF.L.U32 R0, R12, 0x1f, RZ ;  /* 0x0000001f0c007819 */ /* 0x002fe200000006ff */
[----:B------:R-:W-:Y:S02]  /*20a0*/  ULEA UR32, UR22, UR8, 0x1 ;  /* 0x0000000816207291 */ /* 0x000fe4000f8e08ff */
[----:B------:R-:W-:Y:S01]  /*20b0*/  UPRMT UR13, URZ, 0x5410, UR21 ;  /* 0x00005410ff0d7896 */ /* 0x000fe20008000015 */
[----:B------:R3:W4:Y:S01]  /*20c0*/  SYNCS.PHASECHK.TRANS64.TRYWAIT P0, [UR5+0xd0], R0 ;  /* 0x0000d000ff0075a7 */ /* 0x0007220008001105 */
[----:B------:R-:W-:-:S02]  /*20d0*/  UIADD3 UR32, UPT, UPT, UR6, 0x4400, UR32 ;  /* 0x0000440006207890 */ /* 0x000fc4000fffe020 */
[----:B------:R-:W-:Y:S02]  /*20e0*/  UIADD3 UR8, UPT, UPT, UR6, 0x1e400, UR8 ;  /* 0x0001e40006087890 */ /* 0x000fe4000fffe008 */
[----:B------:R-:W-:Y:S01]  /*20f0*/  UIADD3.X UR5, UPT, UPT, URZ, UR27, URZ, UP0, !UPT ;  /* 0x0000001bff057290 */ /* 0x000fe200087fe4ff */
[----:B------:R-:W-:Y:S01]  /*2100*/  UMOV UR18, 0x0 ;  /* 0x0000000000127882 */ /* 0x000fe20000000000 */
[----:B------:R-:W-:Y:S01]  /*2110*/  UMOV UR19, 0x10000000 ;  /* 0x1000000000137882 */ /* 0x000fe20000000000 */
[----:B------:R-:W-:Y:S01]  /*2120*/  UMOV UR10, UR34 ;  /* 0x00000022000a7c82 */ /* 0x000fe20008000000 */
[----:B------:R-:W-:Y:S01]  /*2130*/  UMOV UR12, UR36 ;  /* 0x00000024000c7c82 */ /* 0x000fe20008000000 */
[----:B------:R-:W-:Y:S01]  /*2140*/  UMOV UR9, UR33 ;  /* 0x0000002100097c82 */ /* 0x000fe20008000000 */
[----:B------:R1:W-:Y:S03]  /*2150*/  UTMALDG.3D.MULTICAST.2CTA [UR32], [UR14], UR13, desc[UR18] ;  /* 0x000012200e0073b4 */ /* 0x0003e6000821180d */
[----:B------:R2:W-:Y:S01]  /*2160*/  UTMALDG.3D.2CTA [UR8], [UR4], desc[UR18] ;  /* 0x00001208040075b4 */ /* 0x0005e20008211000 */
[----:B-1----:R-:W-:Y:S01]  /*2170*/  UIADD3 UR34, UPT, UPT, UR34, 0x20, URZ ;  /* 0x0000002022227890 */ /* 0x002fe2000fffe0ff */
[----:B------:R-:W-:Y:S01]  /*2180*/  UMOV UR13, UR25 ;  /* 0x00000019000d7c82 */ /* 0x000fe20008000000 */
[----:B--2---:R-:W-:Y:S01]  /*2190*/  UMOV UR4, UR7 ;  /* 0x0000000700047c82 */ /* 0x004fe20008000000 */
[----:B------:R-:W-:Y:S09]  /*21a0*/  BRA.U UP2, `(.L_x_32) ;  /* 0xfffffffd02487547 */ /* 0x000ff2000b83ffff */
.L_x_26:
[----:B------:R-:W-:Y:S01]  /*21b0*/  ULEA UR4, UR7, UR6, 0x3 ;  /* 0x0000000607047291 */ /* 0x000fe2000f8e18ff */
[----:B-1-3--:R-:W-:Y:S01]  /*21c0*/  SHF.L.U32 R0, R12, 0x1f, RZ ;  /* 0x0000001f0c007819 */ /* 0x00afe200000006ff */
[----:B------:R-:W-:Y:S01]  /*21d0*/  @!P1 SYNCS.ARRIVE.TRANS64.A1T0 RZ, [UR6+0x1e8], RZ ;  /* 0x0001e8ffffff99a7 */ /* 0x000fe20008100006 */
[----:B------:R-:W-:-:S06]  /*21e0*/  UISETP.GT.AND UP0, UPT, UR40, UR39, UPT ;  /* 0x000000272800728c */ /* 0x000fcc000bf04270 */
[----:B--2-4-:R1:W2:Y:S03]  /*21f0*/  SYNCS.PHASECHK.TRANS64.TRYWAIT P0, [UR4+0xd0], R0 ;  /* 0x0000d000ff0075a7 */ /* 0x0142a60008001104 */
[----:B------:R-:W-:Y:S05]  /*2200*/  BRA.U !UP0, `(.L_x_33) ;  /* 0x0000000108c47547 */ /* 0x000fea000b800000 */
[----:B------:R-:W-:Y:S01]  /*2210*/  UIADD3 UR24, UPT, UPT, UR43, UR13, URZ ;  /* 0x0000000d2b187290 */ /* 0x000fe2000fffe0ff */
[----:B------:R-:W-:-:S11]  /*2220*/  UMOV UR4, UR7 ;  /* 0x0000000700047c82 */ /* 0x000fd60008000000 */
.L_x_39:
[----:B------:R-:W-:Y:S01]  /*2230*/  ULEA UR17, UR4, UR6, 0x3 ;  /* 0x0000000604117291 */ /* 0x000fe2000f8e18ff */
[----:B--2---:R-:W-:Y:S01]  /*2240*/  @P3 MOV R2, 0x4000 ;  /* 0x0000400000023802 */ /* 0x004fe20000000f00 */
[----:B--2-4-:R-:W-:Y:S10]  /*2250*/  @P0 BRA `(.L_x_34) ;  /* 0x00000000000c0947 */ /* 0x014ff40003800000 */
[----:B------:R-:W-:-:S04]  /*2260*/  SHF.L.U32 R3, R12, 0x1f, RZ ;  /* 0x0000001f0c037819 */ /* 0x000fc800000006ff */
[----:B------:R-:W2:Y:S02]  /*2270*/  SYNCS.PHASECHK.TRANS64.TRYWAIT P0, [UR17+0xd0], R3 ;  /* 0x0000d003ff0075a7 */ /* 0x000ea40008001111 */
[----:B--2---:R-:W-:Y:S05]  /*2280*/  @!P0 BRA `(.L_x_35) ;  /* 0x0000007800948947 */ /* 0x004fea0003800000 */
.L_x_34:
[----:B------:R2:W-:Y:S01]  /*2290*/  @P3 SYNCS.ARRIVE.TRANS64 RZ, [UR17], R2 ;  /* 0x00000002ffff39a7 */ /* 0x0005e20008000011 */
[----:B------:R-:W-:-:S04]  /*22a0*/  ULOP3.LUT UR5, UR23, 0x2, URZ, 0xfc, !UPT ;  /* 0x0000000217057892 */ /* 0x000fc8000f8efcff */
[----:B------:R-:W-:-:S09]  /*22b0*/  UISETP.NE.AND UP0, UPT, UR5, 0x2, UPT ;  /* 0x000000020500788c */ /* 0x000fd2000bf05270 */
[----:B------:R-:W-:Y:S05]  /*22c0*/  BRA.U UP0, `(.L_x_36) ;  /* 0x0000000100047547 */ /* 0x000fea000b800000 */
[----:B------:R-:W-:Y:S05]  /*22d0*/  BPT.TRAP 0x1 ;  /* 0x000000040000795c */ /* 0x000fea0000300000 */
.L_x_36:
[----:B------:R-:W-:Y:S04]  /*22e0*/  BSSY.RECONVERGENT B0, `(.L_x_37) ;  /* 0x0000003000007945 */ /* 0x000fe80003800200 */
[----:B------:R-:W-:Y:S05]  /*22f0*/  @!P2 BRA `(.L_x_38) ;  /* 0x000000000004a947 */ /* 0x000fea0003800000 */
[----:B------:R-:W-:Y:S05]  /*2300*/  BPT.TRAP 0x1 ;  /* 0x000000040000795c */ /* 0x000fea0000300000 */
.L_x_38:
[----:B------:R-:W-:Y:S05]  /*2310*/  BSYNC.RECONVERGENT B0 ;  /* 0x0000000000007941 */ /* 0x000fea0003800200 */
.L_x_37:
[----:B------:R-:W-:Y:S02]  /*2320*/  UIADD3 UR5, UPT, UPT, UR4, 0x1, URZ ;  /* 0x0000000104057890 */ /* 0x000fe4000fffe0ff */
[----:B------:R-:W-:Y:S02]  /*2330*/  USHF.L.U32 UR18, UR13, 0x5, URZ ;  /* 0x000000050d127899 */ /* 0x000fe400080006ff */
[----:B------:R-:W-:Y:S02]  /*2340*/  UISETP.NE.AND UP0, UPT, UR5, 0x1a, UPT ;  /* 0x0000001a0500788c */ /* 0x000fe4000bf05270 */
[----:B------:R-:W-:Y:S02]  /*2350*/  ULOP3.LUT UR17, UR17, 0xfefffff8, URZ, 0xc0, !UPT ;  /* 0xfefffff811117892 */ /* 0x000fe4000f8ec0ff */
[----:B------:R-:W-:Y:S02]  /*2360*/  USEL UR8, URZ, 0x1, UP0 ;  /* 0x00000001ff087887 */ /* 0x000fe40008000000 */
[----:B------:R-:W-:-:S02]  /*2370*/  USEL UR7, UR5, URZ, UP0 ;  /* 0x000000ff05077287 */ /* 0x000fc40008000000 */
[----:B------:R-:W-:Y:S02]  /*2380*/  UIADD3 UR14, UP0, UPT, UR26, 0x180, URZ ;  /* 0x000001801a0e7890 */ /* 0x000fe4000ff1e0ff */
        /* <DEDUP_REMOVED lines=9> */
[----:B------:R-:W-:Y:S02]  /*2420*/  UIADD3.X UR5, UPT, UPT, URZ, UR27, URZ, UP1, !UPT ;  /* 0x0000001bff057290 */ /* 0x000fe40008ffe4ff */
[----:B------:R-:W-:Y:S02]  /*2430*/  UIADD3 UR8, UPT, UPT, UR6, 0x1e400, UR8 ;  /* 0x0001e40006087890 */ /* 0x000fe4000fffe008 */
[----:B------:R-:W-:Y:S01]  /*2440*/  UIADD3.X UR15, UPT, UPT, URZ, UR27, URZ, UP0, !UPT ;  /* 0x0000001bff0f7290 */ /* 0x000fe200087fe4ff */
[----:B------:R-:W-:Y:S01]  /*2450*/  UMOV UR28, 0x0 ;  /* 0x00000000001c7882 */ /* 0x000fe20000000000 */
[----:B------:R-:W-:Y:S01]  /*2460*/  UMOV UR29, 0x10000000 ;  /* 0x10000000001d7882 */ /* 0x000fe20000000000 */
[----:B------:R-:W-:Y:S01]  /*2470*/  UMOV UR19, UR35 ;  /* 0x0000002300137c82 */ /* 0x000fe20008000000 */
[----:B------:R-:W-:Y:S01]  /*2480*/  UMOV UR20, UR36 ;  /* 0x0000002400147c82 */ /* 0x000fe20008000000 */
[----:B------:R-:W-:Y:S01]  /*2490*/  UMOV UR12, UR36 ;  /* 0x00000024000c7c82 */ /* 0x000fe20008000000 */
[----:B------:R1:W-:Y:S01]  /*24a0*/  UTMALDG.3D.MULTICAST.2CTA [UR16], [UR4], UR10, desc[UR28] ;  /* 0x00001c10040073b4 */ /* 0x0003e2000821180a */
[----:B------:R-:W-:Y:S01]  /*24b0*/  UMOV UR9, UR17 ;  /* 0x0000001100097c82 */ /* 0x000fe20008000000 */
[----:B------:R-:W-:-:S04]  /*24c0*/  UIADD3 UR13, UPT, UPT, UR13, 0x1, URZ ;  /* 0x000000010d0d7890 */ /* 0x000fc8000fffe0ff */
[----:B------:R-:W-:Y:S01]  /*24d0*/  UISETP.NE.AND UP0, UPT, UR13, UR24, UPT ;  /* 0x000000180d00728c */ /* 0x000fe2000bf05270 */
[----:B-1----:R-:W-:Y:S01]  /*24e0*/  UMOV UR10, UR18 ;  /* 0x00000012000a7c82 */ /* 0x002fe20008000000 */
[----:B------:R-:W-:Y:S01]  /*24f0*/  UMOV UR4, UR7 ;  /* 0x0000000700047c82 */ /* 0x000fe20008000000 */
[----:B------:R3:W-:Y:S06]  /*2500*/  UTMALDG.3D.2CTA [UR8], [UR14], desc[UR28] ;  /* 0x00001c080e0075b4 */ /* 0x0007ec0008211000 */
[----:B---3--:R-:W-:Y:S05]  /*2510*/  BRA.U UP0, `(.L_x_39) ;  /* 0xfffffffd00447547 */ /* 0x008fea000b83ffff */
.L_x_33:
[C---:B------:R-:W-:Y:S01]  /*2520*/  LEA R3, R11.reuse, UR6, 0x3 ;  /* 0x000000060b037c11 */ /* 0x040fe2000f8e18ff */
[----:B------:R-:W-:Y:S01]  /*2530*/  NOP ;  /* 0x0000000000007918 */ /* 0x000fe20000000000 */
[----:B-1----:R-:W-:Y:S02]  /*2540*/  SHF.L.U32 R0, R10, 0x1f, RZ ;  /* 0x0000001f0a007819 */ /* 0x002fe400000006ff */
[----:B------:R-:W-:Y:S02]  /*2550*/  LEA R4, R11, UR6, 0x4 ;  /* 0x000000060b047c11 */ /* 0x000fe4000f8e20ff */
[----:B--2-4-:R-:W1:Y:S02]  /*2560*/  SYNCS.PHASECHK.TRANS64.TRYWAIT P0, [R3+URZ+0x1f0], R0 ;  /* 0x0001f000030075a7 */ /* 0x014e6400080011ff */
[----:B-1----:R-:W-:Y:S05]  /*2570*/  @!P0 BRA `(.L_x_40) ;  /* 0x0000007400f08947 */ /* 0x002fea0003800000 */
.L_x_175:
[----:B------:R-:W2:Y:S01]  /*2580*/  LDS.128 R4, [R4+0x280] ;  /* 0x0002800004047984 */ /* 0x000ea20000000c00 */
[----:B------:R-:W-:Y:S01]  /*2590*/  UISETP.GE.AND UP0, UPT, UR45, 0x1, UPT ;  /* 0x000000012d00788c */ /* 0x000fe2000bf06270 */
[----:B------:R-:W-:Y:S01]  /*25a0*/  @!PT LDS RZ, [RZ] ;  /* 0x00000000fffff984 */ /* 0x000fe20000000800 */
[----:B------:R-:W-:Y:S01]  /*25b0*/  @!PT LDS RZ, [RZ] ;  /* 0x00000000fffff984 */ /* 0x000fe20000000800 */
[----:B------:R-:W-:Y:S01]  /*25c0*/  @!PT LDS RZ, [RZ] ;  /* 0x00000000fffff984 */ /* 0x000fe20000000800 */
[----:B------:R-:W-:Y:S01]  /*25d0*/  @!PT LDS RZ, [RZ] ;  /* 0x00000000fffff984 */ /* 0x000fe20000000800 */
[----:B------:R3:W-:Y:S06]  /*25e0*/  MEMBAR.ALL.CTA ;  /* 0x0000000000007992 */ /* 0x0007ec0000008000 */
[----:B---3--:R-:W3:Y:S01]  /*25f0*/  FENCE.VIEW.ASYNC.S ;  /* 0x00000000000073c6 */ /* 0x008ee20000000000 */
[----:B--2---:R-:W-:-:S13]  /*2600*/  LOP3.LUT P0, RZ, R6, 0x1, RZ, 0xc0, !PT ;  /* 0x0000000106ff7812 */ /* 0x004fda000780c0ff */
[----:B---3--:R-:W-:Y:S01]  /*2610*/  VOTEU.ANY UP1, P0 ;  /* 0x0000000000ff7886 */ /* 0x008fe20000020100 */
[----:B------:R-:W-:-:S13]  /*2620*/  PLOP3.LUT P0, PT, PT, PT, UP1, 0x80, 0x8 ;  /* 0x000000000008781c */ /* 0x000fda0003f0f018 */
[----:B-1----:R-:W-:Y:S02]  /*2630*/  @P0 LOP3.LUT R0, R5, 0xffff, RZ, 0xc0, !PT ;  /* 0x0000ffff05000812 */ /* 0x002fe400078ec0ff */
[----:B------:R-:W-:Y:S02]  /*2640*/  @P0 MOV R2, R4 ;  /* 0x0000000400020202 */ /* 0x000fe40000000f00 */
[----:B------:R-:W-:Y:S01]  /*2650*/  @P0 R2UR UR5, R0 ;  /* 0x00000000000502ca */ /* 0x000fe200000e0000 */
[----:B------:R-:W-:Y:S01]  /*2660*/  VIADD R0, R3, 0x200 ;  /* 0x0000020003007836 */ /* 0x000fe20000000000 */
[----:B------:R-:W-:Y:S02]  /*2670*/  @P0 SHF.R.U32.HI R4, RZ, 0x10, R5 ;  /* 0x00000010ff040819 */ /* 0x000fe40000011605 */
[----:B------:R-:W-:Y:S02]  /*2680*/  @P0 R2UR UR8, R2 ;  /* 0x00000000020802ca */ /* 0x000fe400000e0000 */
[----:B------:R-:W-:-:S02]  /*2690*/  PRMT R0, RZ, 0x654, R0 ;  /* 0x00000654ff007816 */ /* 0x000fc40000000000 */
[----:B------:R-:W-:Y:S02]  /*26a0*/  @P0 R2UR UR4, R4 ;  /* 0x00000000040402ca */ /* 0x000fe400000e0000 */
[----:B------:R1:W-:Y:S03]  /*26b0*/  SYNCS.ARRIVE.TRANS64.RED.A1T0 RZ, [R0+URZ], RZ ;  /* 0x000000ff00ff79a7 */ /* 0x0003e600081004ff */
[----:B------:R-:W-:-:S04]  /*26c0*/  @UP1 UMOV UR30, UR5 ;  /* 0x00000005001e1c82 */ /* 0x000fc80008000000 */
[----:B------:R-:W-:-:S04]  /*26d0*/  @UP1 UMOV UR31, UR8 ;  /* 0x00000008001f1c82 */ /* 0x000fc80008000000 */
[----:B------:R-:W-:Y:S01]  /*26e0*/  @UP1 UMOV UR36, UR4 ;  /* 0x0000000400241c82 */ /* 0x000fe20008000000 */
[----:B------:R-:W-:Y:S05]  /*26f0*/  BRA.U !UP0, `(.L_x_41) ;  /* 0x0000000108d47547 */ /* 0x000fea000b800000 */
[----:B------:R-:W2:Y:S01]  /*2700*/  LDCU.128 UR12, c[0x0][0xb10] ;  /* 0x00016200ff0c77ac */ /* 0x000ea20008000c00 */
[----:B------:R-:W3:Y:S01]  /*2710*/  LDCU UR24, c[0x0][0xb20] ;  /* 0x00016400ff1877ac */ /* 0x000ee20008000800 */
[----:B------:R-:W4:Y:S01]  /*2720*/  LDCU UR20, c[0x0][0xb0c] ;  /* 0x00016180ff1477ac */ /* 0x000f220008000800 */
[----:B------:R-:W1:Y:S01]  /*2730*/  LDCU.64 UR10, c[0x0][0xb28] ;  /* 0x00016500ff0a77ac */ /* 0x000e620008000a00 */
[----:B------:R-:W-:Y:S02]  /*2740*/  UISETP.NE.AND UP3, UPT, UR45, 0x1, UPT ;  /* 0x000000012d00788c */ /* 0x000fe4000bf65270 */
[----:B--2---:R-:W-:Y:S02]  /*2750*/  UIMAD.WIDE.U32 UR8, UR37, UR15, URZ ;  /* 0x0000000f250872a5 */ /* 0x004fe4000f8e00ff */
[----:B------:R-:W-:Y:S02]  /*2760*/  UIMAD.WIDE.U32 UR4, UR38, UR12, URZ ;  /* 0x0000000c260472a5 */ /* 0x000fe4000f8e00ff */
[----:B------:R-:W-:-:S02]  /*2770*/  UISETP.NE.AND UP0, UPT, UR14, 0x1, UPT ;  /* 0x000000010e00788c */ /* 0x000fc4000bf05270 */
[----:B------:R-:W-:Y:S01]  /*2780*/  UIMAD.WIDE.U32 UR28, UR30, UR15, URZ ;  /* 0x0000000f1e1c72a5 */ /* 0x000fe2000f8e00ff */
[----:B------:R-:W-:Y:S02]  /*2790*/  UMOV UR8, UR9 ;  /* 0x0000000900087c82 */ /* 0x000fe40008000000 */
[----:B------:R-:W-:Y:S01]  /*27a0*/  UMOV UR4, UR5 ;  /* 0x0000000500047c82 */ /* 0x000fe20008000000 */
[----:B---3--:R-:W-:Y:S02]  /*27b0*/  USHF.R.U32.HI UR8, URZ, UR24, UR8 ;  /* 0x00000018ff087299 */ /* 0x008fe40008011608 */
[----:B----4-:R-:W-:Y:S02]  /*27c0*/  UISETP.NE.AND UP2, UPT, UR20, 0x1, UPT ;  /* 0x000000011400788c */ /* 0x010fe4000bf45270 */
[----:B------:R-:W-:Y:S02]  /*27d0*/  USHF.R.U32.HI UR4, URZ, UR13, UR4 ;  /* 0x0000000dff047299 */ /* 0x000fe40008011604 */
[----:B------:R-:W-:-:S02]  /*27e0*/  USEL UR5, UR37, UR8, !UP0 ;  /* 0x0000000825057287 */ /* 0x000fc4000c000000 */
[----:B------:R-:W-:Y:S02]  /*27f0*/  USEL UR8, UR38, UR4, !UP2 ;  /* 0x0000000426087287 */ /* 0x000fe4000d000000 */
[----:B-1----:R-:W-:Y:S01]  /*2800*/  UIMAD.WIDE.U32 UR16, UR5, UR10, URZ ;  /* 0x0000000a051072a5 */ /* 0x002fe2000f8e00ff */
[----:B------:R-:W-:Y:S01]  /*2810*/  UMOV UR4, UR29 ;  /* 0x0000001d00047c82 */ /* 0x000fe20008000000 */
[----:B------:R-:W-:Y:S02]  /*2820*/  UIMAD.WIDE.U32 UR18, UR31, UR12, URZ ;  /* 0x0000000c1f1272a5 */ /* 0x000fe4000f8e00ff */
[----:B------:R-:W-:-:S03]  /*2830*/  UIMAD.WIDE.U32 UR28, UR8, UR10, URZ ;  /* 0x0000000a081c72a5 */ /* 0x000fc6000f8e00ff */
[----:B------:R-:W-:Y:S01]  /*2840*/  UMOV UR16, UR17 ;  /* 0x0000001100107c82 */ /* 0x000fe20008000000 */
[----:B------:R-:W-:Y:S02]  /*2850*/  USHF.R.U32.HI UR4, URZ, UR24, UR4 ;  /* 0x00000018ff047299 */ /* 0x000fe40008011604 */
[----:B------:R-:W-:Y:S01]  /*2860*/  @UP3 USHF.R.U32.HI UR5, URZ, UR11, UR16 ;  /* 0x0000000bff053299 */ /* 0x000fe20008011610 */
[----:B------:R-:W-:Y:S01]  /*2870*/  UMOV UR18, UR19 ;  /* 0x0000001300127c82 */ /* 0x000fe20008000000 */
[----:B------:R-:W-:Y:S01]  /*2880*/  UMOV UR28, UR29 ;  /* 0x0000001d001c7c82 */ /* 0x000fe20008000000 */
[----:B------:R-:W-:Y:S02]  /*2890*/  USHF.R.U32.HI UR13, URZ, UR13, UR18 ;  /* 0x0000000dff0d7299 */ /* 0x000fe40008011612 */
[----:B------:R-:W-:Y:S02]  /*28a0*/  USEL UR4, UR30, UR4, !UP0 ;  /* 0x000000041e047287 */ /* 0x000fe4000c000000 */
[----:B------:R-:W-:-:S02]  /*28b0*/  @UP3 USHF.R.U32.HI UR8, URZ, UR11, UR28 ;  /* 0x0000000bff083299 */ /* 0x000fc4000801161c */
[----:B------:R-:W-:Y:S02]  /*28c0*/  UIMAD UR9, UR45, UR5, URZ ;  /* 0x000000052d0972a4 */ /* 0x000fe4000f8e02ff */
[----:B------:R-:W-:Y:S02]  /*28d0*/  USEL UR5, UR31, UR13, !UP2 ;  /* 0x0000000d1f057287 */ /* 0x000fe4000d000000 */
[----:B------:R-:W-:Y:S02]  /*28e0*/  UIMAD UR12, UR45, UR8, URZ ;  /* 0x000000082d0c72a4 */ /* 0x000fe4000f8e02ff */
[----:B------:R-:W-:Y:S02]  /*28f0*/  UISETP.GE.AND UP0, UPT, UR4, UR9, UPT ;  /* 0x000000090400728c */ /* 0x000fe4000bf06270 */
[----:B------:R-:W-:Y:S02]  /*2900*/  UIMAD.WIDE.U32 UR16, UR4, UR10, URZ ;  /* 0x0000000a041072a5 */ /* 0x000fe4000f8e00ff */
[----:B------:R-:W-:-:S02]  /*2910*/  UISETP.GE.OR UP0, UPT, UR5, UR12, UP0 ;  /* 0x0000000c0500728c */ /* 0x000fc40008706670 */
        /* <DEDUP_REMOVED lines=19> */
.L_x_41:
[----:B------:R-:W2:Y:S02]  /*2a50*/  LDCU UR4, c[0x0][0xb30] ;  /* 0x00016600ff0477ac */ /* 0x000ea40008000800 */
[----:B--2---:R-:W-:-:S09]  /*2a60*/  UISETP.NE.AND UP0, UPT, UR4, 0x1, UPT ;  /* 0x000000010400788c */ /* 0x004fd2000bf05270 */
        /* <DEDUP_REMOVED lines=18> */
.L_x_42:
[----:B------:R-:W-:Y:S01]  /*2b90*/  VIADD R11, R11, 0x1 ;  /* 0x000000010b0b7836 */ /* 0x000fe20000000000 */
[----:B------:R-:W-:Y:S01]  /*2ba0*/  R2UR UR4, R52 ;  /* 0x00000000340472ca */ /* 0x000fe200000e0000 */
[----:B------:R-:W-:Y:S01]  /*2bb0*/  UIADD3 UR20, UPT, UPT, UR30, UR63, URZ ;  /* 0x0000003f1e147290 */ /* 0x000fe2000fffe0ff */
[----:B------:R-:W-:Y:S02]  /*2bc0*/  PLOP3.LUT P1, PT, PT, PT, PT, 0x80, 0x8 ;  /* 0x000000000008781c */ /* 0x000fe40003f2f070 */
[----:B------:R-:W-:-:S04]  /*2bd0*/  ISETP.NE.AND P0, PT, R11, 0x2, PT ;  /* 0x000000020b00780c */ /* 0x000fc80003f05270 */
[----:B-1----:R-:W-:Y:S02]  /*2be0*/  SEL R0, RZ, 0x1, P0 ;  /* 0x00000001ff007807 */ /* 0x002fe40000000000 */
[----:B------:R-:W-:Y:S02]  /*2bf0*/  SEL R11, R11, RZ, P0 ;  /* 0x000000ff0b0b7207 */ /* 0x000fe40000000000 */
[----:B------:R-:W-:Y:S01]  /*2c00*/  LOP3.LUT R10, R10, R0, RZ, 0x3c, !PT ;  /* 0x000000000a0a7212 */ /* 0x000fe200078e3cff */
[----:B------:R-:W-:Y:S01]  /*2c10*/  UIADD3 UR24, UPT, UPT, UR31, UR4, URZ ;  /* 0x000000041f187290 */ /* 0x000fe2000fffe0ff */
[----:B------:R-:W-:Y:S11]  /*2c20*/  BRA.U UP1, `(.L_x_43) ;  /* 0xfffffff101287547 */ /* 0x000ff6000b83ffff */
[----:B------:R-:W-:Y:S01]  /*2c30*/  UIADD3 UR8, UPT, UPT, UR6, 0xd0, URZ ;  /* 0x000000d006087890 */ /* 0x000fe2000fffe0ff */
[----:B------:R-:W-:-:S03]  /*2c40*/  SHF.L.U32 R2, R12, 0x1f, RZ ;  /* 0x0000001f0c027819 */ /* 0x000fc600000006ff */
[----:B------:R-:W-:-:S09]  /*2c50*/  ULEA UR4, UR7, UR8, 0x3 ;  /* 0x0000000807047291 */ /* 0x000fd2000f8e18ff */
[----:B------:R-:W1:Y:S02]  /*2c60*/  SYNCS.PHASECHK.TRANS64.TRYWAIT P0, [UR4], R2 ;  /* 0x00000002ff0075a7 */ /* 0x000e640008001104 */
[----:B-1----:R-:W-:Y:S05]  /*2c70*/  @!P0 BRA `(.L_x_44) ;  /* 0x0000007000448947 */ /* 0x002fea0003800000 */
.L_x_177:
[----:B------:R-:W-:-:S04]  /*2c80*/  UIADD3 UR4, UPT, UPT, UR7, 0x1, URZ ;  /* 0x0000000107047890 */ /* 0x000fc8000fffe0ff */
[----:B------:R-:W-:-:S04]  /*2c90*/  UISETP.NE.AND UP0, UPT, UR4, 0x1a, UPT ;  /* 0x0000001a0400788c */ /* 0x000fc8000bf05270 */
[----:B------:R-:W-:Y:S02]  /*2ca0*/  USEL UR6, URZ, 0x1, UP0 ;  /* 0x00000001ff067887 */ /* 0x000fe40008000000 */
[----:B------:R-:W-:-:S04]  /*2cb0*/  USEL UR4, UR4, URZ, UP0 ;  /* 0x000000ff04047287 */ /* 0x000fc80008000000 */
[----:B------:R-:W-:Y:S01]  /*2cc0*/  ULEA UR5, UR4, UR8, 0x3 ;  /* 0x0000000804057291 */ /* 0x000fe2000f8e18ff */
[----:B-1----:R-:W-:-:S04]  /*2cd0*/  LOP3.LUT R2, R12, UR6, RZ, 0x3c, !PT ;  /* 0x000000060c027c12 */ /* 0x002fc8000f8e3cff */
[----:B------:R-:W-:-:S04]  /*2ce0*/  SHF.L.U32 R3, R2, 0x1f, RZ ;  /* 0x0000001f02037819 */ /* 0x000fc800000006ff */
[----:B------:R-:W1:Y:S02]  /*2cf0*/  SYNCS.PHASECHK.TRANS64.TRYWAIT P0, [UR5], R3 ;  /* 0x00000003ff0075a7 */ /* 0x000e640008001105 */
[----:B-1----:R-:W-:Y:S05]  /*2d00*/  @!P0 BRA `(.L_x_45) ;  /* 0x0000007000388947 */ /* 0x002fea0003800000 */
.L_x_179:
[----:B------:R-:W-:-:S04]  /*2d10*/  UIADD3 UR4, UPT, UPT, UR4, 0x1, URZ ;  /* 0x0000000104047890 */ /* 0x000fc8000fffe0ff */
[----:B------:R-:W-:-:S04]  /*2d20*/  UISETP.NE.AND UP0, UPT, UR4, 0x1a, UPT ;  /* 0x0000001a0400788c */ /* 0x000fc8000bf05270 */
[----:B------:R-:W-:Y:S02]  /*2d30*/  USEL UR6, URZ, 0x1, UP0 ;  /* 0x00000001ff067887 */ /* 0x000fe40008000000 */
[----:B------:R-:W-:-:S04]  /*2d40*/  USEL UR4, UR4, URZ, UP0 ;  /* 0x000000ff04047287 */ /* 0x000fc80008000000 */
[----:B------:R-:W-:Y:S01]  /*2d50*/  ULEA UR5, UR4, UR8, 0x3 ;  /* 0x0000000804057291 */ /* 0x000fe2000f8e18ff */
[----:B------:R-:W-:-:S04]  /*2d60*/  LOP3.LUT R2, R2, UR6, RZ, 0x3c, !PT ;  /* 0x0000000602027c12 */ /* 0x000fc8000f8e3cff */
[----:B-1----:R-:W-:-:S04]  /*2d70*/  SHF.L.U32 R3, R2, 0x1f, RZ ;  /* 0x0000001f02037819 */ /* 0x002fc800000006ff */
[----:B------:R-:W1:Y:S02]  /*2d80*/  SYNCS.PHASECHK.TRANS64.TRYWAIT P0, [UR5], R3 ;  /* 0x00000003ff0075a7 */ /* 0x000e640008001105 */
[----:B-1----:R-:W-:Y:S05]  /*2d90*/  @!P0 BRA `(.L_x_46) ;  /* 0x00000070002c8947 */ /* 0x002fea0003800000 */
.L_x_181:
        /* <DEDUP_REMOVED lines=9> */
.L_x_183:
        /* <DEDUP_REMOVED lines=9> */
.L_x_185:
        /* <DEDUP_REMOVED lines=9> */
.L_x_187:
        /* <DEDUP_REMOVED lines=9> */
.L_x_189:
        /* <DEDUP_REMOVED lines=9> */
.L_x_191:
        /* <DEDUP_REMOVED lines=9> */
.L_x_193:
        /* <DEDUP_REMOVED lines=9> */
.L_x_195:
        /* <DEDUP_REMOVED lines=9> */
.L_x_197:
        /* <DEDUP_REMOVED lines=9> */
.L_x_199:
        /* <DEDUP_REMOVED lines=9> */
.L_x_201:
        /* <DEDUP_REMOVED lines=9> */
.L_x_203:
        /* <DEDUP_REMOVED lines=9> */
.L_x_205:
        /* <DEDUP_REMOVED lines=9> */
.L_x_207:
        /* <DEDUP_REMOVED lines=9> */
.L_x_209:
        /* <DEDUP_REMOVED lines=9> */
.L_x_211:
        /* <DEDUP_REMOVED lines=9> */
.L_x_213:
        /* <DEDUP_REMOVED lines=9> */
.L_x_215:
        /* <DEDUP_REMOVED lines=9> */
.L_x_217:
        /* <DEDUP_REMOVED lines=9> */
.L_x_219:
        /* <DEDUP_REMOVED lines=9> */
.L_x_221:
        /* <DEDUP_REMOVED lines=9> */
.L_x_223:
        /* <DEDUP_REMOVED lines=9> */
.L_x_225:
[----:B------:R-:W-:-:S04]  /*3a00*/  UIADD3 UR4, UPT, UPT, UR4, 0x1, URZ ;  /* 0x0000000104047890 */ /* 0x000fc8000fffe0ff */
[----:B------:R-:W-:-:S04]  /*3a10*/  UISETP.NE.AND UP0, UPT, UR4, 0x1a, UPT ;  /* 0x0000001a0400788c */ /* 0x000fc8000bf05270 */
[----:B------:R-:W-:Y:S02]  /*3a20*/  USEL UR5, URZ, 0x1, UP0 ;  /* 0x00000001ff057887 */ /* 0x000fe40008000000 */
[----:B------:R-:W-:-:S04]  /*3a30*/  USEL UR4, UR4, URZ, UP0 ;  /* 0x000000ff04047287 */ /* 0x000fc80008000000 */
[----:B------:R-:W-:Y:S01]  /*3a40*/  ULEA UR4, UR4, UR8, 0x3 ;  /* 0x0000000804047291 */ /* 0x000fe2000f8e18ff */
[----:B------:R-:W-:-:S04]  /*3a50*/  LOP3.LUT R2, R2, UR5, RZ, 0x3c, !PT ;  /* 0x0000000502027c12 */ /* 0x000fc8000f8e3cff */
[----:B------:R-:W-:Y:S01]  /*3a60*/  SHF.L.U32 R2, R2, 0x1f, RZ ;  /* 0x0000001f02027819 */ /* 0x000fe200000006ff */
[----:B-1----:R-:W-:-:S07]  /*3a70*/  IMAD.U32 R0, RZ, RZ, UR4 ;  /* 0x00000004ff007e24 */ /* 0x002fce000f8e00ff */
.L_x_69:
[----:B-1----:R1:W2:Y:S02]  /*3a80*/  SYNCS.PHASECHK.TRANS64.TRYWAIT P0, [R0+URZ], R2 ;  /* 0x00000002000075a7 */ /* 0x0022a400080011ff */
[----:B--2---:R-:W-:Y:S05]  /*3a90*/  @!P0 NANOSLEEP.SYNCS 0x989680 ;  /* 0x009896800000895d */ /* 0x004fea0003900000 */
[----:B------:R-:W2:Y:S02]  /*3aa0*/  @!P0 SYNCS.PHASECHK.TRANS64 P0, [R0+URZ], R2 ;  /* 0x00000002000085a7 */ /* 0x000ea400080010ff */
[----:B--2---:R-:W-:Y:S05]  /*3ab0*/  @P0 EXIT ;  /* 0x000000000000094d */ /* 0x004fea0003800000 */
[----:B------:R-:W-:Y:S05]  /*3ac0*/  BRA `(.L_x_69) ;  /* 0xfffffffc00ec7947 */ /* 0x000fea000383ffff */
.L_x_23:
[----:B------:R-:W-:-:S04]  /*3ad0*/  UISETP.NE.AND UP0, UPT, UR47, URZ, UPT ;  /* 0x000000ff2f00728c */ /* 0x000fc8000bf05270 */
[----:B------:R-:W-:-:S09]  /*3ae0*/  UISETP.NE.OR UP0, UPT, UR23, 0x1, UP0 ;  /* 0x000000011700788c */ /* 0x000fd20008705670 */
[----:B------:R-:W-:Y:S05]  /*3af0*/  BRA.U UP0, `(.L_x_70) ;  /* 0x0000000500487547 */ /* 0x000fea000b800000 */
[----:B------:R-:W-:Y:S01]  /*3b00*/  ISETP.GE.U32.AND P2, PT, R0, 0x8, PT ;  /* 0x000000080000780c */ /* 0x000fe20003f46070 */
[----:B------:R-:W-:Y:S01]  /*3b10*/  IMAD.MOV.U32 R12, RZ, RZ, 0x1 ;  /* 0x00000001ff0c7424 */ /* 0x000fe200078e00ff */
[----:B------:R-:W-:Y:S02]  /*3b20*/  CS2R R10, SRZ ;  /* 0x00000000000a7805 */ /* 0x000fe4000001ff00 */
[----:B------:R-:W-:Y:S01]  /*3b30*/  CS2R R8, SRZ ;  /* 0x0000000000087805 */ /* 0x000fe2000001ff00 */
[----:B------:R-:W-:Y:S01]  /*3b40*/  UMOV UR6, 0x400 ;  /* 0x0000040000067882 */ /* 0x000fe20000000000 */
[----:B------:R-:W-:Y:S01]  /*3b50*/  UMOV UR5, URZ ;  /* 0x000000ff00057c82 */ /* 0x000fe20008000000 */
[----:B------:R-:W-:-:S12]  /*3b60*/  ULEA UR6, UR47, UR6, 0x18 ;  /* 0x000000062f067291 */ /* 0x000fd8000f8ec0ff */
.L_x_74:
[----:B------:R-:W-:Y:S02]  /*3b70*/  LEA R2, R8, UR6, 0x3 ;  /* 0x0000000608027c11 */ /* 0x000fe4000f8e18ff */
[----:B------:R-:W-:-:S03]  /*3b80*/  SHF.L.U32 R4, R9, 0x1f, RZ ;  /* 0x0000001f09047819 */ /* 0x000fc600000006ff */
[----:B------:R-:W-:Y:S01]  /*3b90*/  VIADD R5, R2, 0x260 ;  /* 0x0000026002057836 */ /* 0x000fe20000000000 */
[----:B------:R-:W2:Y:S02]  /*3ba0*/  SYNCS.PHASECHK.TRANS64.TRYWAIT P0, [R2+URZ+0x250], R4 ;  /* 0x00025004020075a7 */ /* 0x000ea400080011ff */
[----:B--2---:R-:W-:Y:S05]  /*3bb0*/  @!P0 BRA `(.L_x_71) ;  /* 0x0000006800cc8947 */ /* 0x004fea0003800000 */
.L_x_226:
[----:B------:R-:W-:Y:S01]  /*3bc0*/  ULEA UR4, UR5, UR6, 0x3 ;  /* 0x0000000605047291 */ /* 0x000fe2000f8e18ff */
[----:B--2---:R-:W-:Y:S01]  /*3bd0*/  PRMT R2, RZ, 0x654, R5 ;  /* 0x00000654ff027816 */ /* 0x004fe20000000005 */
[----:B------:R-:W-:Y:S01]  /*3be0*/  @!P2 IMAD.MOV.U32 R4, RZ, RZ, 0x10 ;  /* 0x00000010ff04a424 */ /* 0x000fe200078e00ff */
[----:B------:R-:W-:Y:S01]  /*3bf0*/  SHF.L.U32 R5, R12, 0x1f, RZ ;  /* 0x0000001f0c057819 */ /* 0x000fe200000006ff */
[----:B------:R-:W-:Y:S01]  /*3c00*/  UIADD3 UR7, UPT, UPT, UR4, 0x1f0, URZ ;  /* 0x000001f004077890 */ /* 0x000fe2000fffe0ff */
[----:B------:R2:W-:Y:S05]  /*3c10*/  SYNCS.ARRIVE.TRANS64.RED.A1T0 RZ, [R2+URZ], RZ ;  /* 0x000000ff02ff79a7 */ /* 0x0005ea00081004ff */
[----:B------:R-:W-:Y:S01]  /*3c20*/  IMAD.U32 R6, RZ, RZ, UR7 ;  /* 0x00000007ff067e24 */ /* 0x000fe2000f8e00ff */
[----:B------:R-:W3:Y:S04]  /*3c30*/  SYNCS.PHASECHK.TRANS64.TRYWAIT P0, [UR4+0x200], R5 ;  /* 0x00020005ff0075a7 */ /* 0x000ee80008001104 */
[----:B------:R-:W-:Y:S01]  /*3c40*/  PRMT R6, R0, 0x654, R6 ;  /* 0x0000065400067816 */ /* 0x000fe20000000006 */
[----:B--23--:R-:W-:Y:S06]  /*3c50*/  @!P0 BRA `(.L_x_72) ;  /* 0x0000006800b88947 */ /* 0x00cfec0003800000 */
.L_x_228:
[----:B------:R-:W-:Y:S01]  /*3c60*/  ULEA UR8, UR5, UR6, 0x4 ;  /* 0x0000000605087291 */ /* 0x000fe2000f8e20ff */
[----:B------:R-:W-:Y:S01]  /*3c70*/  SEL R3, R6, R3, !P2 ;  /* 0x0000000306037207 */ /* 0x000fe20005000000 */
[----:B------:R-:W-:Y:S01]  /*3c80*/  UIADD3 UR9, UPT, UPT, UR4, 0x1f0, URZ ;  /* 0x000001f004097890 */ /* 0x000fe2000fffe0ff */
[----:B--2---:R-:W-:Y:S01]  /*3c90*/  LEA R2, R11, UR6, 0x3 ;  /* 0x000000060b027c11 */ /* 0x004fe2000f8e18ff */
[----:B------:R-:W-:Y:S01]  /*3ca0*/  UIADD3 UR8, UPT, UPT, UR8, 0x280, URZ ;  /* 0x0000028008087890 */ /* 0x000fe2000fffe0ff */
[----:B------:R2:W-:Y:S01]  /*3cb0*/  @!P2 SYNCS.ARRIVE.TRANS64.RED RZ, [R3+URZ], R4 ;  /* 0x0000000403ffa9a7 */ /* 0x0005e200080004ff */
[----:B------:R-:W-:Y:S01]  /*3cc0*/  UIADD3 UR4, UPT, UPT, UR5, 0x1, URZ ;  /* 0x0000000105047890 */ /* 0x000fe2000fffe0ff */
[----:B------:R-:W-:-:S03]  /*3cd0*/  VIADD R8, R8, 0x1 ;  /* 0x0000000108087836 */ /* 0x000fc60000000000 */
[----:B------:R-:W-:Y:S02]  /*3ce0*/  UISETP.NE.AND UP0, UPT, UR4, 0x2, UPT ;  /* 0x000000020400788c */ /* 0x000fe4000bf05270 */
[----:B------:R-:W-:Y:S01]  /*3cf0*/  ISETP.NE.AND P0, PT, R8, 0x2, PT ;  /* 0x000000020800780c */ /* 0x000fe20003f05270 */
[----:B------:R-:W-:Y:S06]  /*3d00*/  UGETNEXTWORKID.BROADCAST [UR8], [UR9] ;  /* 0x00000000080073ca */ /* 0x000fec0008000100 */
[----:B------:R-:W-:Y:S02]  /*3d10*/  USEL UR7, URZ, 0x1, UP0 ;  /* 0x00000001ff077887 */ /* 0x000fe40008000000 */
[----:B------:R-:W-:-:S04]  /*3d20*/  USEL UR5, UR4, URZ, UP0 ;  /* 0x000000ff04057287 */ /* 0x000fc80008000000 */
[----:B------:R-:W-:Y:S02]  /*3d30*/  LOP3.LUT R12, R12, UR7, RZ, 0x3c, !PT ;  /* 0x000000070c0c7c12 */ /* 0x000fe4000f8e3cff */
[----:B--2---:R-:W-:-:S04]  /*3d40*/  SHF.L.U32 R4, R10, 0x1f, RZ ;  /* 0x0000001f0a047819 */ /* 0x004fc800000006ff */
[----:B------:R-:W2:Y:S02]  /*3d50*/  SYNCS.PHASECHK.TRANS64.TRYWAIT P1, [R2+URZ+0x1f0], R4 ;  /* 0x0001f004020075a7 */ /* 0x000ea400080211ff */
[----:B--2---:R-:W-:Y:S05]  /*3d60*/  @!P1 BRA `(.L_x_73) ;  /* 0x00000068008c9947 */ /* 0x004fea0003800000 */
.L_x_229:
[C---:B--2---:R-:W-:Y:S01]  /*3d70*/  LEA R4, R11.reuse, UR6, 0x4 ;  /* 0x000000060b047c11 */ /* 0x044fe2000f8e20ff */
[----:B------:R-:W-:Y:S01]  /*3d80*/  VIADD R2, R2, 0x200 ;  /* 0x0000020002027836 */ /* 0x000fe20000000000 */
[----:B------:R-:W-:Y:S01]  /*3d90*/  SEL R8, R8, RZ, P0 ;  /* 0x000000ff08087207 */ /* 0x000fe20000000000 */
[----:B------:R-:W-:-:S03]  /*3da0*/  VIADD R11, R11, 0x1 ;  /* 0x000000010b0b7836 */ /* 0x000fc60000000000 */
[----:B------:R-:W2:Y:S01]  /*3db0*/  LDS.128 R4, [R4+0x280] ;  /* 0x0002800004047984 */ /* 0x000ea20000000c00 */
[----:B------:R-:W-:Y:S02]  /*3dc0*/  PRMT R2, RZ, 0x654, R2 ;  /* 0x00000654ff027816 */ /* 0x000fe40000000002 */
[C---:B------:R-:W-:Y:S01]  /*3dd0*/  ISETP.NE.AND P1, PT, R11.reuse, 0x2, PT ;  /* 0x000000020b00780c */ /* 0x040fe20003f25270 */
[----:B------:R-:W-:Y:S01]  /*3de0*/  @!PT LDS RZ, [RZ] ;  /* 0x00000000fffff984 */ /* 0x000fe20000000800 */
[----:B------:R-:W-:Y:S01]  /*3df0*/  @!PT LDS RZ, [RZ] ;  /* 0x00000000fffff984 */ /* 0x000fe20000000800 */
[----:B------:R-:W-:Y:S01]  /*3e00*/  @!PT LDS RZ, [RZ] ;  /* 0x00000000fffff984 */ /* 0x000fe20000000800 */
[----:B------:R-:W-:Y:S01]  /*3e10*/  @!PT LDS RZ, [RZ] ;  /* 0x00000000fffff984 */ /* 0x000fe20000000800 */
[----:B------:R3:W-:Y:S06]  /*3e20*/  MEMBAR.ALL.CTA ;  /* 0x0000000000007992 */ /* 0x0007ec0000008000 */
[----:B---3--:R-:W3:Y:S01]  /*3e30*/  FENCE.VIEW.ASYNC.S ;  /* 0x00000000000073c6 */ /* 0x008ee20000000000 */
[----:B------:R-:W-:Y:S01]  /*3e40*/  SEL R11, R11, RZ, P1 ;  /* 0x000000ff0b0b7207 */ /* 0x000fe20000800000 */
[----:B---3--:R3:W-:Y:S01]  /*3e50*/  SYNCS.ARRIVE.TRANS64.RED.A1T0 RZ, [R2+URZ], RZ ;  /* 0x000000ff02ff79a7 */ /* 0x0087e200081004ff */
[----:B--2---:R-:W-:-:S02]  /*3e60*/  LOP3.LUT P3, RZ, R6, 0x1, RZ, 0xc0, !PT ;  /* 0x0000000106ff7812 */ /* 0x004fc4000786c0ff */
[----:B------:R-:W-:-:S04]  /*3e70*/  SEL R4, RZ, 0x1, P1 ;  /* 0x00000001ff047807 */ /* 0x000fc80000800000 */
[----:B------:R-:W-:Y:S02]  /*3e80*/  LOP3.LUT R10, R10, R4, RZ, 0x3c, !PT ;  /* 0x000000040a0a7212 */ /* 0x000fe400078e3cff */
[----:B---3--:R-:W-:-:S04]  /*3e90*/  SEL R2, RZ, 0x1, P0 ;  /* 0x00000001ff027807 */ /* 0x008fc80000000000 */
[----:B------:R-:W-:Y:S01]  /*3ea0*/  LOP3.LUT R9, R9, R2, RZ, 0x3c, !PT ;  /* 0x0000000209097212 */ /* 0x000fe200078e3cff */
[----:B------:R-:W-:Y:S06]  /*3eb0*/  @P3 BRA `(.L_x_74) ;  /* 0xfffffffc002c3947 */ /* 0x000fec000383ffff */
[----:B------:R-:W-:Y:S01]  /*3ec0*/  ULEA UR4, UR5, UR6, 0x3 ;  /* 0x0000000605047291 */ /* 0x000fe2000f8e18ff */
[----:B------:R-:W-:-:S08]  /*3ed0*/  SHF.L.U32 R2, R12, 0x1f, RZ ;  /* 0x0000001f0c027819 */ /* 0x000fd000000006ff */
[----:B------:R-:W2:Y:S02]  /*3ee0*/  SYNCS.PHASECHK.TRANS64 P0, [UR4+0x200], R2 ;  /* 0x00020002ff0075a7 */ /* 0x000ea40008001004 */
[----:B--2---:R-:W-:Y:S05]  /*3ef0*/  @P0 BRA `(.L_x_75) ;  /* 0x0000000000080947 */ /* 0x004fea0003800000 */
[----:B------:R-:W2:Y:S02]  /*3f00*/  SYNCS.PHASECHK.TRANS64.TRYWAIT P0, [UR4+0x200], R2 ;  /* 0x00020002ff0075a7 */ /* 0x000ea40008001104 */
[----:B--2---:R-:W-:Y:S05]  /*3f10*/  @!P0 BRA `(.L_x_76) ;  /* 0x0000006800348947 */ /* 0x004fea0003800000 */
.L_x_75:
[----:B------:R-:W-:-:S04]  /*3f20*/  UIADD3 UR7, UPT, UPT, UR5, 0x1, URZ ;  /* 0x0000000105077890 */ /* 0x000fc8000fffe0ff */
[----:B------:R-:W-:-:S04]  /*3f30*/  UISETP.NE.AND UP0, UPT, UR7, 0x2, UPT ;  /* 0x000000020700788c */ /* 0x000fc8000bf05270 */
[----:B------:R-:W-:Y:S02]  /*3f40*/  USEL UR8, URZ, 0x1, UP0 ;  /* 0x00000001ff087887 */ /* 0x000fe40008000000 */
[----:B------:R-:W-:-:S04]  /*3f50*/  USEL UR7, UR7, URZ, UP0 ;  /* 0x000000ff07077287 */ /* 0x000fc80008000000 */
[----:B------:R-:W-:Y:S01]  /*3f60*/  ULEA UR7, UR7, UR6, 0x3 ;  /* 0x0000000607077291 */ /* 0x000fe2000f8e18ff */
[----:B--2---:R-:W-:-:S04]  /*3f70*/  LOP3.LUT R2, R12, UR8, RZ, 0x3c, !PT ;  /* 0x000000080c027c12 */ /* 0x004fc8000f8e3cff */
[----:B------:R-:W-:-:S04]  /*3f80*/  SHF.L.U32 R0, R2, 0x1f, RZ ;  /* 0x0000001f02007819 */ /* 0x000fc800000006ff */
[----:B------:R-:W2:Y:S02]  /*3f90*/  SYNCS.PHASECHK.TRANS64 P0, [UR7+0x200], R0 ;  /* 0x00020000ff0075a7 */ /* 0x000ea40008001007 */
[----:B-12---:R-:W-:Y:S05]  /*3fa0*/  @P0 EXIT ;  /* 0x000000000000094d */ /* 0x006fea0003800000 */
[----:B------:R-:W-:Y:S02]  /*3fb0*/  SHF.L.U32 R2, R2, 0x1f, RZ ;  /* 0x0000001f02027819 */ /* 0x000fe400000006ff */
[----:B------:R-:W-:-:S07]  /*3fc0*/  MOV R0, UR7 ;  /* 0x0000000700007c02 */ /* 0x000fce0008000f00 */
.L_x_77:
[----:B-1----:R1:W2:Y:S02]  /*3fd0*/  SYNCS.PHASECHK.TRANS64.TRYWAIT P0, [R0+URZ+0x200], R2 ;  /* 0x00020002000075a7 */ /* 0x0022a400080011ff */
[----:B--2---:R-:W-:Y:S05]  /*3fe0*/  @!P0 NANOSLEEP.SYNCS 0x989680 ;  /* 0x009896800000895d */ /* 0x004fea0003900000 */
[----:B------:R-:W2:Y:S02]  /*3ff0*/  @!P0 SYNCS.PHASECHK.TRANS64 P0, [R0+URZ+0x200], R2 ;  /* 0x00020002000085a7 */ /* 0x000ea400080010ff */
[----:B--2---:R-:W-:Y:S05]  /*4000*/  @P0 EXIT ;  /* 0x000000000000094d */ /* 0x004fea0003800000 */
[----:B------:R-:W-:Y:S05]  /*4010*/  BRA `(.L_x_77) ;  /* 0xfffffffc00ec7947 */ /* 0x000fea000383ffff */
.L_x_70:
[----:B------:R-:W-:Y:S05]  /*4020*/  BRA.U UP5, `(.L_x_78) ;  /* 0x0000001105a07547 */ /* 0x000fea000b800000 */
[----:B------:R-:W-:Y:S01]  /*4030*/  UMOV UR4, 0x40 ;  /* 0x0000004000047882 */ /* 0x000fe20000000000 */
[----:B------:R-:W-:Y:S01]  /*4040*/  NOP ;  /* 0x0000000000007918 */ /* 0x000fe20000000000 */
[----:B------:R-:W-:Y:S01]  /*4050*/  ULEA UR5, UR47, UR4, 0x18 ;  /* 0x000000042f057291 */ /* 0x000fe2000f8ec0ff */
[----:B------:R-:W-:Y:S02]  /*4060*/  UMOV UR6, 0x400 ;  /* 0x0000040000067882 */ /* 0x000fe40000000000 */
[----:B------:R-:W-:-:S06]  /*4070*/  ULEA UR6, UR47, UR6, 0x18 ;  /* 0x000000062f067291 */ /* 0x000fcc000f8ec0ff */
[----:B------:R-:W2:Y:S02]  /*4080*/  LDS.U8 R0, [UR5+0x1c] ;  /* 0x00001c05ff007984 */ /* 0x000ea40008000000 */
[----:B--2---:R-:W-:-:S13]  /*4090*/  ISETP.NE.AND P0, PT, R0, RZ, PT ;  /* 0x000000ff0000720c */ /* 0x004fda0003f05270 */
[----:B------:R-:W-:Y:S05]  /*40a0*/  @P0 BRA `(.L_x_79) ;  /* 0x0000000400080947 */ /* 0x000fea0003800000 */
[----:B------:R-:W-:Y:S02]  /*40b0*/  UISETP.NE.U32.AND UP1, UPT, UR33, 0x1, UPT ;  /* 0x000000012100788c */ /* 0x000fe4000bf25070 */
[----:B------:R-:W-:-:S07]  /*40c0*/  UIADD3 UR7, UPT, UPT, UR5, 0x8, URZ ;  /* 0x0000000805077890 */ /* 0x000fce000fffe0ff */
[----:B------:R-:W-:Y:S05]  /*40d0*/  BRA.U !UP1, `(.L_x_80) ;  /* 0x00000001099c7547 */ /* 0x000fea000b800000 */
[----:B------:R-:W-:Y:S01]  /*40e0*/  ELECT P0, URZ, PT ;  /* 0x0000000000ff782f */ /* 0x000fe20003800000 */
[----:B------:R-:W-:-:S12]  /*40f0*/  BSSY B0, `(.L_x_80) ;  /* 0x0000025000007945 */ /* 0x000fd80003800000 */
[----:B------:R-:W-:Y:S05]  /*4100*/  @!P0 BRA `(.L_x_81) ;  /* 0x00000000008c8947 */ /* 0x000fea0003800000 */
[----:B------:R-:W-:-:S05]  /*4110*/  UMOV UR4, 0x10 ;  /* 0x0000001000047882 */ /* 0x000fca0000000000 */
[----:B------:R-:W-:Y:S04]  /*4120*/  DEPBAR.LE SB2, 0x36 ;  /* 0x0000ad800000791a */ /* 0x000fe80000000000 */
[----:B------:R-:W2:Y:S02]  /*4130*/  UTCATOMSWS.2CTA.FIND_AND_SET.ALIGN UP0, UR4, UR4 ;  /* 0x00000004000475e3 */ /* 0x000ea40008200800 */
[----:B--2---:R-:W-:Y:S01]  /*4140*/  MOV R10, UR4 ;  /* 0x00000004000a7c02 */ /* 0x004fe20008000f00 */
[----:B------:R-:W-:Y:S06]  /*4150*/  BRA.U UP0, `(.L_x_82) ;  /* 0x0000000100187547 */ /* 0x000fec000b800000 */
.L_x_83:
[----:B------:R-:W-:Y:S05]  /*4160*/  NANOSLEEP 0x64 ;  /* 0x000000640000795d */ /* 0x000fea0003800000 */
[----:B------:R-:W-:-:S05]  /*4170*/  UMOV UR4, 0x10 ;  /* 0x0000001000047882 */ /* 0x000fca0000000000 */
[----:B------:R-:W-:Y:S04]  /*4180*/  DEPBAR.LE SB2, 0x36 ;  /* 0x0000ad800000791a */ /* 0x000fe80000000000 */
[----:B------:R-:W2:Y:S02]  /*4190*/  UTCATOMSWS.2CTA.FIND_AND_SET.ALIGN UP0, UR4, UR4 ;  /* 0x00000004000475e3 */ /* 0x000ea40008200800 */
[----:B--2---:R-:W-:Y:S01]  /*41a0*/  MOV R10, UR4 ;  /* 0x00000004000a7c02 */ /* 0x004fe20008000f00 */
[----:B------:R-:W-:Y:S05]  /*41b0*/  BRA.U !UP0, `(.L_x_83) ;  /* 0xfffffffd08e87547 */ /* 0x000fea000b83ffff */
.L_x_82:
[----:B------:R-:W2:Y:S01]  /*41c0*/  LDS R6, [UR5+0x10] ;  /* 0x00001005ff067984 */ /* 0x000ea20008000800 */
[----:B------:R-:W-:Y:S01]  /*41d0*/  IMAD.U32 R0, RZ, RZ, UR6 ;  /* 0x00000006ff007e24 */ /* 0x000fe2000f8e00ff */
[----:B------:R-:W-:-:S03]  /*41e0*/  MOV R4, UR34 ;  /* 0x0000002200047c02 */ /* 0x000fc60008000f00 */
[----:B------:R-:W-:Y:S01]  /*41f0*/  VIADD R0, R0, 0x2a0 ;  /* 0x000002a000007836 */ /* 0x000fe20000000000 */
[----:B--2---:R-:W-:-:S04]  /*4200*/  SHF.L.U32 R6, R6, 0x1f, RZ ;  /* 0x0000001f06067819 */ /* 0x004fc800000006ff */
[----:B------:R-:W2:Y:S02]  /*4210*/  SYNCS.PHASECHK.TRANS64.TRYWAIT P0, [UR5+0x8], R6 ;  /* 0x00000806ff0075a7 */ /* 0x000ea40008001105 */
[----:B--2---:R-:W-:Y:S05]  /*4220*/  @P0 BRA `(.L_x_84) ;  /* 0x0000000000080947 */ /* 0x004fea0003800000 */
[----:B------:R-:W2:Y:S02]  /*4230*/  SYNCS.PHASECHK.TRANS64.TRYWAIT P0, [UR5+0x8], R6 ;  /* 0x00000806ff0075a7 */ /* 0x000ea40008001105 */
[----:B--2---:R-:W-:Y:S05]  /*4240*/  @!P0 BRA `(.L_x_85) ;  /* 0x0000006400808947 */ /* 0x004fea0003800000 */
.L_x_84:
[----:B------:R-:W-:Y:S01]  /*4250*/  PRMT R4, R4, 0x654, R0 ;  /* 0x0000065404047816 */ /* 0x000fe20000000000 */
[----:B------:R-:W-:Y:S01]  /*4260*/  HFMA2 R0, -RZ, RZ, 0, 5.9604644775390625e-08 ;  /* 0x00000001ff007431 */ /* 0x000fe200000001ff */
[----:B------:R-:W-:Y:S01]  /*4270*/  UPRMT UR4, UR34, 0x654, UR7 ;  /* 0x0000065422047896 */ /* 0x000fe20008000007 */
[----:B------:R-:W-:Y:S02]  /*4280*/  IMAD.MOV.U32 R8, RZ, RZ, 0xffff ;  /* 0x0000ffffff087424 */ /* 0x000fe400078e00ff */
[----:B--2---:R-:W-:Y:S02]  /*4290*/  IMAD.MOV.U32 R6, RZ, RZ, 0x4 ;  /* 0x00000004ff067424 */ /* 0x004fe400078e00ff */
[----:B------:R-:W-:Y:S01]  /*42a0*/  IMAD.SHL.U32 R9, R10, 0x20, RZ ;  /* 0x000000200a097824 */ /* 0x000fe200078e00ff */
[----:B------:R-:W-:Y:S02]  /*42b0*/  MOV R5, UR4 ;  /* 0x0000000400057c02 */ /* 0x000fe40008000f00 */
[-C--:B------:R-:W-:Y:S01]  /*42c0*/  SHF.L.U32 R8, R8, R10.reuse, RZ ;  /* 0x0000000a08087219 */ /* 0x080fe200000006ff */
[----:B------:R2:W-:Y:S01]  /*42d0*/  SYNCS.ARRIVE.TRANS64.RED RZ, [UR4], R6 ;  /* 0x00000006ffff79a7 */ /* 0x0005e20008000404 */
[----:B------:R-:W-:Y:S01]  /*42e0*/  SHF.L.U32 R7, R0, R10, RZ ;  /* 0x0000000a00077219 */ /* 0x000fe200000006ff */
[----:B------:R2:W-:Y:S04]  /*42f0*/  STS [UR6+0x2a0], R9 ;  /* 0x0002a009ff007988 */ /* 0x0005e80008000806 */
[----:B------:R2:W-:Y:S04]  /*4300*/  STAS [R4.64], R10 ;  /* 0x0000000a04007dbd */ /* 0x0005e8000c0008ff */
[----:B------:R2:W-:Y:S04]  /*4310*/  ATOMS.OR RZ, [UR5+0x14], R8 ;  /* 0x00001408ffff798c */ /* 0x0005e8000b000005 */
[----:B------:R2:W-:Y:S04]  /*4320*/  ATOMS.OR RZ, [UR5+0x18], R7 ;  /* 0x00001807ffff798c */ /* 0x0005e8000b000005 */
[----:B------:R2:W-:Y:S02]  /*4330*/  ATOMS.XOR RZ, [UR5+0x10], R0 ;  /* 0x00001000ffff798c */ /* 0x0005e4000b800005 */
.L_x_81:
[----:B-1----:R-:W-:Y:S05]  /*4340*/  BSYNC B0 ;  /* 0x0000000000007941 */ /* 0x002fea0003800000 */
.L_x_80:
[----:B------:R-:W-:Y:S05]  /*4350*/  BRA.U UP1, `(.L_x_86) ;  /* 0x00000001016c7547 */ /* 0x000fea000b800000 */
[----:B------:R-:W-:-:S03]  /*4360*/  UMOV UR4, 0xffffffff ;  /* 0xffffffff00047882 */ /* 0x000fc60000000000 */
[----:B------:R-:W-:Y:S05]  /*4370*/  BRA.DIV UR4, `(.L_x_87) ;  /* 0x00000066044c7947 */ /* 0x000fea000b800000 */
[----:B------:R-:W-:-:S13]  /*4380*/  ELECT P6, URZ, PT ;  /* 0x0000000000ff782f */ /* 0x000fda00038c0000 */
.L_x_233:
[----:B------:R-:W-:Y:S05]  /*4390*/  @!P6 BRA `(.L_x_86) ;  /* 0x00000000005ce947 */ /* 0x000fea0003800000 */
[----:B--2---:R-:W2:Y:S02]  /*43a0*/  LDS R4, [UR5+0x10] ;  /* 0x00001005ff047984 */ /* 0x004ea40008000800 */
[----:B--2---:R-:W-:-:S04]  /*43b0*/  SHF.L.U32 R4, R4, 0x1f, RZ ;  /* 0x0000001f04047819 */ /* 0x004fc800000006ff */
[----:B------:R-:W2:Y:S02]  /*43c0*/  SYNCS.PHASECHK.TRANS64.TRYWAIT P0, [UR5+0x8], R4 ;  /* 0x00000804ff0075a7 */ /* 0x000ea40008001105 */
[----:B--2---:R-:W-:Y:S05]  /*43d0*/  @P0 BRA `(.L_x_88) ;  /* 0x0000000000080947 */ /* 0x004fea0003800000 */
[----:B------:R-:W2:Y:S02]  /*43e0*/  SYNCS.PHASECHK.TRANS64.TRYWAIT P0, [UR5+0x8], R4 ;  /* 0x00000804ff0075a7 */ /* 0x000ea40008001105 */
[----:B--2---:R-:W-:Y:S05]  /*43f0*/  @!P0 BRA `(.L_x_89) ;  /* 0x00000064004c8947 */ /* 0x004fea0003800000 */
.L_x_88:
[----:B------:R-:W3:Y:S01]  /*4400*/  LDS R6, [UR6+0x2a0] ;  /* 0x0002a006ff067984 */ /* 0x000ee20008000800 */
[----:B--2---:R-:W-:Y:S02]  /*4410*/  HFMA2 R0, -RZ, RZ, 0, 5.9604644775390625e-08 ;  /* 0x00000001ff007431 */ /* 0x004fe400000001ff */
[----:B------:R-:W-:Y:S01]  /*4420*/  IMAD.MOV.U32 R4, RZ, RZ, 0xffff ;  /* 0x0000ffffff047424 */ /* 0x000fe200078e00ff */
[----:B------:R-:W-:Y:S01]  /*4430*/  UPRMT UR4, UR34, 0x654, UR7 ;  /* 0x0000065422047896 */ /* 0x000fe20008000007 */
[----:B---3--:R-:W-:-:S03]  /*4440*/  IMAD.SHL.U32 R5, R6, 0x20, RZ ;  /* 0x0000002006057824 */ /* 0x008fc600078e00ff */
[-C--:B------:R-:W-:Y:S02]  /*4450*/  SHF.L.U32 R4, R4, R6.reuse, RZ ;  /* 0x0000000604047219 */ /* 0x080fe400000006ff */
[----:B------:R-:W-:Y:S01]  /*4460*/  SHF.L.U32 R6, R0, R6, RZ ;  /* 0x0000000600067219 */ /* 0x000fe200000006ff */
[----:B------:R3:W-:Y:S04]  /*4470*/  STS [UR6+0x2a0], R5 ;  /* 0x0002a005ff007988 */ /* 0x0007e80008000806 */
[----:B------:R3:W-:Y:S04]  /*4480*/  ATOMS.OR RZ, [UR5+0x14], R4 ;  /* 0x00001404ffff798c */ /* 0x0007e8000b000005 */
[----:B------:R3:W-:Y:S01]  /*4490*/  ATOMS.OR RZ, [UR5+0x18], R6 ;  /* 0x00001806ffff798c */ /* 0x0007e2000b000005 */
[----:B------:R-:W-:Y:S03]  /*44a0*/  SYNCS.ARRIVE.TRANS64.RED.A1T0 RZ, [UR4], RZ ;  /* 0x000000ffffff79a7 */ /* 0x000fe60008100404 */
[----:B------:R3:W-:Y:S01]  /*44b0*/  ATOMS.XOR RZ, [UR5+0x10], R0 ;  /* 0x00001000ffff798c */ /* 0x0007e2000b800005 */
[----:B------:R-:W-:Y:S05]  /*44c0*/  BRA `(.L_x_86) ;  /* 0x0000000000107947 */ /* 0x000fea0003800000 */
.L_x_79:
[----:B------:R-:W-:Y:S02]  /*44d0*/  MOV R0, 0xffffffff ;  /* 0xffffffff00007802 */ /* 0x000fe40000000f00 */
[----:B------:R-:W-:-:S03]  /*44e0*/  MOV R4, 0x4510 ;  /* 0x0000451000047802 */ /* 0x000fc60000000f00 */
[----:B------:R2:W-:Y:S04]  /*44f0*/  STS [UR6+0x2a0], R0 ;  /* 0x0002a000ff007988 */ /* 0x0005e80008000806 */
[----:B-12--5:R-:W-:Y:S05]  /*4500*/  CALL.REL.NOINC `($__internal_1_$__cuda_sm10x_tcgen05_guardrail_trap_phase_invalid_during_alloc) ;  /* 0x0000006c00207944 */ /* 0x026fea0003c00000 */
.L_x_86:
[----:B------:R-:W-:Y:S05]  /*4510*/  WARPSYNC.ALL ;  /* 0x0000000000007948 */ /* 0x000fea0003800000 */
[----:B------:R-:W4:Y:S01]  /*4520*/  S2UR UR4, SR_CgaCtaId ;  /* 0x00000000000479c3 */ /* 0x000f220000008800 */
[----:B------:R-:W-:Y:S01]  /*4530*/  UMOV UR17, 0x400 ;  /* 0x0000040000117882 */ /* 0x000fe20000000000 */
[----:B------:R-:W-:-:S06]  /*4540*/  NOP ;  /* 0x0000000000007918 */ /* 0x000fcc0000000000 */
[----:B------:R-:W-:Y:S06]  /*4550*/  BAR.ARV 0x6, 0xa0 ;  /* 0x0182800000007b1d */ /* 0x000fec0000002000 */
[----:B------:R-:W1:Y:S01]  /*4560*/  LDCU UR6, c[0x0][0x38c] ;  /* 0x00007180ff0677ac */ /* 0x000e620008000800 */
[----:B------:R-:W-:Y:S01]  /*4570*/  LOP3.LUT R3, R3, 0xffff, RZ, 0xc0, !PT ;  /* 0x0000ffff03037812 */ /* 0x000fe200078ec0ff */
[----:B--2---:R-:W-:Y:S01]  /*4580*/  IMAD.MOV.U32 R9, RZ, RZ, 0x1 ;  /* 0x00000001ff097424 */ /* 0x004fe200078e00ff */
[----:B------:R-:W-:Y:S01]  /*4590*/  LOP3.LUT R2, R2, 0xffff, RZ, 0xc0, !PT ;  /* 0x0000ffff02027812 */ /* 0x000fe200078ec0ff */
[----:B------:R-:W-:Y:S01]  /*45a0*/  IMAD.MOV.U32 R8, RZ, RZ, RZ ;  /* 0x000000ffff087224 */ /* 0x000fe200078e00ff */
[----:B------:R-:W-:Y:S01]  /*45b0*/  R2UR UR20, R3 ;  /* 0x00000000031472ca */ /* 0x000fe200000e0000 */
[----:B------:R-:W-:Y:S01]  /*45c0*/  UMOV UR24, URZ ;  /* 0x000000ff00187c82 */ /* 0x000fe20008000000 */
[----:B------:R-:W-:-:S02]  /*45d0*/  R2UR UR30, R2 ;  /* 0x00000000021e72ca */ /* 0x000fc400000e0000 */
[----:B------:R-:W-:Y:S01]  /*45e0*/  CS2R R2, SRZ ;  /* 0x0000000000027805 */ /* 0x000fe2000001ff00 */
[----:B------:R-:W-:Y:S01]  /*45f0*/  UMOV UR15, URZ ;  /* 0x000000ff000f7c82 */ /* 0x000fe20008000000 */
[----:B----4-:R-:W-:Y:S01]  /*4600*/  ULEA UR17, UR4, UR17, 0x18 ;  /* 0x0000001104117291 */ /* 0x010fe2000f8ec0ff */
[----:B------:R-:W-:Y:S01]  /*4610*/  UMOV UR14, URZ ;  /* 0x000000ff000e7c82 */ /* 0x000fe20008000000 */
[----:B------:R-:W-:Y:S02]  /*4620*/  UISETP.NE.AND UP3, UPT, UR33, URZ, UPT ;  /* 0x000000ff2100728c */ /* 0x000fe4000bf65270 */
[----:B------:R-:W-:Y:S02]  /*4630*/  UIADD3 UR5, UPT, UPT, UR17, 0x4400, URZ ;  /* 0x0000440011057890 */ /* 0x000fe4000fffe0ff */
[----:B------:R-:W-:-:S03]  /*4640*/  UIADD3 UR4, UPT, UPT, UR17, 0x1e400, URZ ;  /* 0x0001e40011047890 */ /* 0x000fc6000fffe0ff */
[----:B---3--:R-:W2:Y:S01]  /*4650*/  LDS R0, [UR17+0x2a0] ;  /* 0x0002a011ff007984 */ /* 0x008ea20008000800 */
[----:B-1----:R-:W-:Y:S02]  /*4660*/  UIADD3 UR6, UPT, UPT, UR6, 0x1f, URZ ;  /* 0x0000001f06067890 */ /* 0x002fe4000fffe0ff */
[----:B------:R-:W-:Y:S02]  /*4670*/  USHF.R.U32.HI UR5, URZ, 0x4, UR5 ;  /* 0x00000004ff057899 */ /* 0x000fe40008011605 */
[----:B------:R-:W-:Y:S02]  /*4680*/  USHF.R.S32.HI UR25, URZ, 0x1f, UR6 ;  /* 0x0000001fff197899 */ /* 0x000fe40008011406 */
[----:B------:R-:W-:Y:S02]  /*4690*/  USHF.R.U32.HI UR4, URZ, 0x4, UR4 ;  /* 0x00000004ff047899 */ /* 0x000fe40008011604 */
[----:B------:R-:W-:Y:S02]  /*46a0*/  ULEA.HI UR25, UR25, UR6, URZ, 0x5 ;  /* 0x0000000619197291 */ /* 0x000fe4000f8f28ff */
[----:B------:R-:W-:-:S02]  /*46b0*/  ULOP3.LUT UR5, UR5, 0x3fff, URZ, 0xc0, !UPT ;  /* 0x00003fff05057892 */ /* 0x000fc4000f8ec0ff */
[----:B------:R-:W-:Y:S02]  /*46c0*/  USHF.R.S32.HI UR25, URZ, 0x5, UR25 ;  /* 0x00000005ff197899 */ /* 0x000fe40008011419 */
[----:B------:R-:W-:Y:S02]  /*46d0*/  ULOP3.LUT UR22, UR4, 0x3fff, URZ, 0xc0, !UPT ;  /* 0x00003fff04167892 */ /* 0x000fe4000f8ec0ff */
[----:B------:R-:W-:Y:S02]  /*46e0*/  UISETP.LT.AND UP0, UPT, UR25, 0x1, UPT ;  /* 0x000000011900788c */ /* 0x000fe4000bf01270 */
[----:B------:R-:W-:Y:S02]  /*46f0*/  ULOP3.LUT UR21, UR5, 0x10000, URZ, 0xfc, !UPT ;  /* 0x0001000005157892 */ /* 0x000fe4000f8efcff */
[----:B------:R-:W-:Y:S02]  /*4700*/  ULOP3.LUT UR22, UR22, 0x10000, URZ, 0xfc, !UPT ;  /* 0x0001000016167892 */ /* 0x000fe4000f8efcff */
[----:B------:R-:W-:Y:S01]  /*4710*/  USEL UR31, UR25, 0x1, !UP0 ;  /* 0x00000001191f7887 */ /* 0x000fe2000c000000 */
[----:B------:R-:W-:Y:S01]  /*4720*/  UMOV UR28, 0x0 ;  /* 0x00000000001c7882 */ /* 0x000fe20000000000 */
[----:B------:R-:W-:Y:S01]  /*4730*/  UMOV UR29, 0x8200490 ;  /* 0x08200490001d7882 */ /* 0x000fe20000000000 */
[----:B------:R-:W-:Y:S01]  /*4740*/  UMOV UR26, 0x0 ;  /* 0x00000000001a7882 */ /* 0x000fe20000000000 */
[----:B------:R-:W-:Y:S01]  /*4750*/  UMOV UR27, 0x8200490 ;  /* 0x08200490001b7882 */ /* 0x000fe20000000000 */
[----:B--2---:R-:W-:-:S15]  /*4760*/  R2UR UR32, R0 ;  /* 0x00000000002072ca */ /* 0x004fde00000e0000 */
.L_x_97:
[C---:B------:R-:W-:Y:S02]  /*4770*/  LEA R0, R8.reuse, UR17, 0x3 ;  /* 0x0000001108007c11 */ /* 0x040fe4000f8e18ff */
[----:B------:R-:W-:Y:S02]  /*4780*/  SHF.L.U32 R4, R3, 0x1f, RZ ;  /* 0x0000001f03047819 */ /* 0x000fe400000006ff */
[----:B------:R-:W-:Y:S02]  /*4790*/  LEA R5, R8, UR17, 0x4 ;  /* 0x0000001108057c11 */ /* 0x000fe4000f8e20ff */
[----:B------:R-:W1:Y:S02]  /*47a0*/  SYNCS.PHASECHK.TRANS64.TRYWAIT P0, [R0+URZ+0x1f0], R4 ;  /* 0x0001f004000075a7 */ /* 0x000e6400080011ff */
[----:B-1-3--:R-:W-:Y:S05]  /*47b0*/  @!P0 BRA `(.L_x_90) ;  /* 0x0000006000748947 */ /* 0x00afea0003800000 */
.L_x_234:
[----:B-1----:R-:W1:Y:S01]  /*47c0*/  LDS.128 R4, [R5+0x280] ;  /* 0x0002800005047984 */ /* 0x002e620000000c00 */
[----:B------:R-:W-:Y:S02]  /*47d0*/  VIADD R0, R0, 0x200 ;  /* 0x0000020000007836 */ /* 0x000fe40000000000 */
[----:B------:R-:W-:Y:S01]  /*47e0*/  VIADD R8, R8, 0x1 ;  /* 0x0000000108087836 */ /* 0x000fe20000000000 */
[----:B------:R-:W-:Y:S01]  /*47f0*/  @!PT LDS RZ, [RZ] ;  /* 0x00000000fffff984 */ /* 0x000fe20000000800 */
[----:B------:R-:W-:Y:S01]  /*4800*/  @!PT LDS RZ, [RZ] ;  /* 0x00000000fffff984 */ /* 0x000fe20000000800 */
[----:B------:R-:W-:Y:S01]  /*4810*/  @!PT LDS RZ, [RZ] ;  /* 0x00000000fffff984 */ /* 0x000fe20000000800 */
[----:B------:R-:W-:Y:S01]  /*4820*/  @!PT LDS RZ, [RZ] ;  /* 0x00000000fffff984 */ /* 0x000fe20000000800 */
[----:B------:R2:W-:Y:S06]  /*4830*/  MEMBAR.ALL.CTA ;  /* 0x0000000000007992 */ /* 0x0005ec0000008000 */
[----:B--2---:R-:W2:Y:S01]  /*4840*/  FENCE.VIEW.ASYNC.S ;  /* 0x00000000000073c6 */ /* 0x004ea20000000000 */
[----:B------:R-:W-:-:S04]  /*4850*/  PRMT R0, RZ, 0x654, R0 ;  /* 0x00000654ff007816 */ /* 0x000fc80000000000 */
[----:B--2---:R2:W-:Y:S01]  /*4860*/  SYNCS.ARRIVE.TRANS64.RED.A1T0 RZ, [R0+URZ], RZ ;  /* 0x000000ff00ff79a7 */ /* 0x0045e200081004ff */
[----:B-1----:R-:W-:Y:S01]  /*4870*/  LOP3.LUT P1, RZ, R6, 0x1, RZ, 0xc0, !PT ;  /* 0x0000000106ff7812 */ /* 0x002fe2000782c0ff */
[----:B--2---:R-:W-:-:S12]  /*4880*/  BRA.U UP3, `(.L_x_91) ;  /* 0x0000000103e07547 */ /* 0x004fd8000b800000 */
[----:B------:R-:W1:Y:S01]  /*4890*/  LDCU UR4, c[0x0][0x38c] ;  /* 0x00007180ff0477ac */ /* 0x000e620008000800 */
[----:B------:R-:W-:Y:S02]  /*48a0*/  PLOP3.LUT P2, PT, PT, PT, PT, 0x80, 0x8 ;  /* 0x000000000008781c */ /* 0x000fe40003f4f070 */
[----:B------:R-:W-:Y:S01]  /*48b0*/  SHF.L.U32 R4, R9, 0x1f, RZ ;  /* 0x0000001f09047819 */ /* 0x000fe200000006ff */
[----:B------:R-:W-:Y:S02]  /*48c0*/  ULEA UR23, UR24, UR17, 0x3 ;  /* 0x0000001118177291 */ /* 0x000fe4000f8e18ff */
[----:B------:R-:W-:Y:S02]  /*48d0*/  ULEA UR18, UR24, UR32, 0x6 ;  /* 0x0000002018127291 */ /* 0x000fe4000f8e30ff */
[----:B-1----:R-:W-:-:S06]  /*48e0*/  UISETP.GE.AND UP0, UPT, UR4, 0x1, UPT ;  /* 0x000000010400788c */ /* 0x002fcc000bf06270 */
[----:B------:R-:W-:-:S05]  /*48f0*/  PLOP3.LUT P0, PT, PT, PT, UP0, 0x80, 0x8 ;  /* 0x000000000008781c */ /* 0x000fca0003f0f008 */
[----:B------:R-:W-:-:S08]  /*4900*/  @UP0 ULEA UR4, UR15, UR17, 0x3 ;  /* 0x000000110f040291 */ /* 0x000fd0000f8e18ff */
[----:B------:R-:W-:-:S04]  /*4910*/  @P0 SHF.L.U32 R0, R2, 0x1f, RZ ;  /* 0x0000001f02000819 */ /* 0x000fc800000006ff */
[----:B------:R1:W2:Y:S01]  /*4920*/  @P0 SYNCS.PHASECHK.TRANS64.TRYWAIT P2, [UR4], R0 ;  /* 0x00000000ff0005a7 */ /* 0x0002a20008041104 */
[----:B------:R-:W3:Y:S02]  /*4930*/  SYNCS.PHASECHK.TRANS64.TRYWAIT P0, [UR23+0x230], R4 ;  /* 0x00023004ff0075a7 */ /* 0x000ee40008001117 */
[----:B-123--:R-:W-:Y:S05]  /*4940*/  @!P0 BRA `(.L_x_92) ;  /* 0x0000006000248947 */ /* 0x00efea0003800000 */
.L_x_236:
[----:B------:R-:W-:Y:S01]  /*4950*/  UMOV UR19, UR14 ;  /* 0x0000000e00137c82 */ /* 0x000fe20008000000 */
[----:B------:R-:W-:Y:S05]  /*4960*/  BRA.U !UP0, `(.L_x_93) ;  /* 0x0000000108987547 */ /* 0x000fea000b800000 */
[----:B------:R-:W-:Y:S02]  /*4970*/  UIADD3 UR19, UPT, UPT, UR31, UR14, URZ ;  /* 0x0000000e1f137290 */ /* 0x000fe4000fffe0ff */
[----:B------:R-:W-:Y:S01]  /*4980*/  UPLOP3.LUT UP2, UPT, UPT, UPT, UPT, 0x40, 0x4 ;  /* 0x000000000004789c */ /* 0x000fe20003f4e870 */
[----:B------:R-:W-:Y:S01]  /*4990*/  UMOV UR16, UR25 ;  /* 0x0000001900107c82 */ /* 0x000fe20008000000 */
[----:B------:R-:W-:-:S09]  /*49a0*/  UMOV UR6, UR15 ;  /* 0x0000000f00067c82 */ /* 0x000fd20008000000 */
.L_x_96:
[----:B--2---:R-:W-:Y:S01]  /*49b0*/  ULEA UR5, UR6, UR17, 0x3 ;  /* 0x0000001106057291 */ /* 0x004fe2000f8e18ff */
[----:B---3--:R-:W-:Y:S11]  /*49c0*/  @P2 BRA `(.L_x_94) ;  /* 0x00000000000c2947 */ /* 0x008ff60003800000 */
[----:B-1----:R-:W-:Y:S04]  /*49d0*/  SHF.L.U32 R4, R2, 0x1f, RZ ;  /* 0x0000001f02047819 */ /* 0x002fe800000006ff */
[----:B------:R-:W1:Y:S02]  /*49e0*/  SYNCS.PHASECHK.TRANS64.TRYWAIT P0, [UR5], R4 ;  /* 0x00000004ff0075a7 */ /* 0x000e640008001105 */
[----:B-1----:R-:W-:Y:S05]  /*49f0*/  @!P0 BRA `(.L_x_95) ;  /* 0x0000006000108947 */ /* 0x002fea0003800000 */
.L_x_94:
[----:B------:R-:W-:Y:S01]  /*4a00*/  UISETP.NE.AND UP0, UPT, UR16, 0x1, UPT ;  /* 0x000000011000788c */ /* 0x000fe2000bf05270 */
[----:B------:R-:W-:Y:S01]  /*4a10*/  PLOP3.LUT P2, PT, PT, PT, PT, 0x80, 0x8 ;  /* 0x000000000008781c */ /* 0x000fe20003f4f070 */
[----:B------:R-:W-:Y:S02]  /*4a20*/  UIADD3 UR4, UPT, UPT, UR6, 0x1, URZ ;  /* 0x0000000106047890 */ /* 0x000fe4000fffe0ff */
[----:B------:R-:W-:Y:S02]  /*4a30*/  ULEA UR12, UR6, UR22, 0x8 ;  /* 0x00000016060c7291 */ /* 0x000fe4000f8e40ff */
[----:B------:R-:W-:Y:S01]  /*4a40*/  UISETP.NE.AND UP1, UPT, UR4, 0x1a, UPT ;  /* 0x0000001a0400788c */ /* 0x000fe2000bf25270 */
[----:B------:R-:W-:Y:S01]  /*4a50*/  PLOP3.LUT P0, PT, PT, PT, UP0, 0x80, 0x8 ;  /* 0x000000000008781c */ /* 0x000fe20003f0f008 */
[----:B------:R-:W-:Y:S02]  /*4a60*/  UIADD3 UR10, UPT, UPT, UR12, 0x2, URZ ;  /* 0x000000020c0a7890 */ /* 0x000fe4000fffe0ff */
[----:B------:R-:W-:Y:S02]  /*4a70*/  USEL UR7, URZ, 0x1, UP1 ;  /* 0x00000001ff077887 */ /* 0x000fe40008800000 */
[----:B------:R-:W-:Y:S02]  /*4a80*/  USEL UR15, UR4, URZ, UP1 ;  /* 0x000000ff040f7287 */ /* 0x000fe40008800000 */
[----:B------:R-:W-:Y:S02]  /*4a90*/  UIADD3 UR14, UPT, UPT, UR14, 0x1, URZ ;  /* 0x000000010e0e7890 */ /* 0x000fe4000fffe0ff */
[----:B------:R-:W-:Y:S01]  /*4aa0*/  @UP0 ULEA UR4, UR15, UR17, 0x3 ;  /* 0x000000110f040291 */ /* 0x000fe2000f8e18ff */
[----:B------:R-:W-:Y:S01]  /*4ab0*/  LOP3.LUT R2, R2, UR7, RZ, 0x3c, !PT ;  /* 0x0000000702027c12 */ /* 0x000fe2000f8e3cff */
[----:B------:R-:W-:Y:S01]  /*4ac0*/  UIADD3 UR7, UPT, UPT, UR5, 0xd0, URZ ;  /* 0x000000d005077890 */ /* 0x000fe2000fffe0ff */
[----:B------:R-:W-:Y:S02]  /*4ad0*/  UMOV UR13, 0x80004020 ;  /* 0x80004020000d7882 */ /* 0x000fe40000000000 */
[----:B-1----:R-:W-:Y:S01]  /*4ae0*/  @P0 SHF.L.U32 R0, R2, 0x1f, RZ ;  /* 0x0000001f02000819 */ /* 0x002fe200000006ff */
[----:B------:R-:W-:Y:S01]  /*4af0*/  UMOV UR5, 0x80004020 ;  /* 0x8000402000057882 */ /* 0x000fe20000000000 */
[----:B------:R-:W-:Y:S01]  /*4b00*/  UMOV UR11, 0x80004020 ;  /* 0x80004020000b7882 */ /* 0x000fe20000000000 */
[----:B------:R-:W-:Y:S01]  /*4b10*/  UMOV UR9, 0x80004020 ;  /* 0x8000402000097882 */ /* 0x000fe20000000000 */
[----:B------:R2:W3:Y:S01]  /*4b20*/  @P0 SYNCS.PHASECHK.TRANS64.TRYWAIT P2, [UR4], R0 ;  /* 0x00000000ff0005a7 */ /* 0x0004e20008041104 */
[----:B------:R-:W-:Y:S02]  /*4b30*/  ULEA UR4, UR6, UR21, 0x8 ;  /* 0x0000001506047291 */ /* 0x000fe4000f8e40ff */
[----:B------:R-:W-:Y:S02]  /*4b40*/  UISETP.NE.AND UP0, UPT, UR14, UR19, UPT ;  /* 0x000000130e00728c */ /* 0x000fe4000bf05270 */
[----:B------:R-:W-:Y:S02]  /*4b50*/  UIADD3 UR8, UPT, UPT, UR4, 0x2, URZ ;  /* 0x0000000204087890 */ /* 0x000fe4000fffe0ff */
[----:B------:R-:W-:Y:S01]  /*4b60*/  UIADD3 UR16, UPT, UPT, UR16, -0x1, URZ ;  /* 0xffffffff10107890 */ /* 0x000fe2000fffe0ff */
[----:B------:R-:W-:Y:S02]  /*4b70*/  UMOV UR6, UR15 ;  /* 0x0000000f00067c82 */ /* 0x000fe40008000000 */
[----:B------:R2:W-:Y:S01]  /*4b80*/  UTCHMMA.2CTA gdesc[UR4], gdesc[UR12], tmem[UR18], tmem[UR28], idesc[UR29], UP2 ;  /* 0x00ff1c0c040075ea */ /* 0x0005e20009200012 */
[----:B------:R-:W-:Y:S03]  /*4b90*/  UPLOP3.LUT UP2, UPT, UPT, UPT, UPT, 0x80, 0x8 ;  /* 0x000000000008789c */ /* 0x000fe60003f4f070 */
[----:B------:R2:W-:Y:S01]  /*4ba0*/  UTCHMMA.2CTA gdesc[UR8], gdesc[UR10], tmem[UR18], tmem[UR26], idesc[UR27], UPT ;  /* 0x00ff1a0a080075ea */ /* 0x0005e2000ba00012 */
[----:B------:R2:W-:Y:S01]  /*4bb0*/  UTCBAR.2CTA.MULTICAST [UR7], URZ, UR20 ;  /* 0x000000ff070073e9 */ /* 0x0005e20008200814 */
[----:B------:R-:W-:Y:S06]  /*4bc0*/  BRA.U UP0, `(.L_x_96) ;  /* 0xfffffffd00787547 */ /* 0x000fec000b83ffff */
.L_x_93:
[----:B--2---:R-:W-:Y:S01]  /*4bd0*/  UIADD3 UR4, UPT, UPT, UR23, 0x210, URZ ;  /* 0x0000021017047890 */ /* 0x004fe2000fffe0ff */
[----:B------:R-:W-:-:S08]  /*4be0*/  UMOV UR14, UR19 ;  /* 0x00000013000e7c82 */ /* 0x000fd00008000000 */
[----:B------:R2:W-:Y:S01]  /*4bf0*/  UTCBAR.2CTA.MULTICAST [UR4], URZ, UR30 ;  /* 0x000000ff040073e9 */ /* 0x0005e2000820081e */
[----:B------:R-:W-:Y:S02]  /*4c00*/  NOP ;  /* 0x0000000000007918 */ /* 0x000fe40000000000 */
.L_x_91:
[----:B--2---:R-:W-:Y:S01]  /*4c10*/  UIADD3 UR4, UPT, UPT, UR24, 0x1, URZ ;  /* 0x0000000118047890 */ /* 0x004fe2000fffe0ff */
[----:B------:R-:W-:-:S03]  /*4c20*/  ISETP.NE.AND P0, PT, R8, 0x2, PT ;  /* 0x000000020800780c */ /* 0x000fc60003f05270 */
[----:B------:R-:W-:Y:S01]  /*4c30*/  UISETP.NE.AND UP0, UPT, UR4, 0x4, UPT ;  /* 0x000000040400788c */ /* 0x000fe2000bf05270 */
[----:B-1----:R-:W-:Y:S02]  /*4c40*/  SEL R0, RZ, 0x1, P0 ;  /* 0x00000001ff007807 */ /* 0x002fe40000000000 */
[----:B------:R-:W-:Y:S01]  /*4c50*/  SEL R8, R8, RZ, P0 ;  /* 0x000000ff08087207 */ /* 0x000fe20000000000 */
[----:B------:R-:W-:Y:S01]  /*4c60*/  USEL UR5, URZ, 0x1, UP0 ;  /* 0x00000001ff057887 */ /* 0x000fe20008000000 */
[----:B------:R-:W-:Y:S01]  /*4c70*/  LOP3.LUT R3, R3, R0, RZ, 0x3c, !PT ;  /* 0x0000000003037212 */ /* 0x000fe200078e3cff */
[----:B------:R-:W-:-:S04]  /*4c80*/  USEL UR24, UR4, URZ, UP0 ;  /* 0x000000ff04187287 */ /* 0x000fc80008000000 */
[----:B------:R-:W-:Y:S01]  /*4c90*/  LOP3.LUT R9, R9, UR5, RZ, 0x3c, !PT ;  /* 0x0000000509097c12 */ /* 0x000fe2000f8e3cff */
[----:B------:R-:W-:Y:S07]  /*4ca0*/  @P1 BRA `(.L_x_97) ;  /* 0xfffffff800b01947 */ /* 0x000fee000383ffff */
[----:B------:R-:W1:Y:S01]  /*4cb0*/  S2UR UR8, SR_CgaCtaId ;  /* 0x00000000000879c3 */ /* 0x000e620000008800 */
[----:B------:R-:W-:Y:S01]  /*4cc0*/  ELECT P0, URZ, PT ;  /* 0x0000000000ff782f */ /* 0x000fe20003800000 */
[----:B------:R-:W-:Y:S01]  /*4cd0*/  HFMA2 R0, -RZ, RZ, 0, 5.9604644775390625e-08 ;  /* 0x00000001ff007431 */ /* 0x000fe200000001ff */
[----:B------:R-:W-:-:S05]  /*4ce0*/  UMOV UR4, 0x40 ;  /* 0x0000004000047882 */ /* 0x000fca0000000000 */
[----:B------:R-:W-:Y:S01]  /*4cf0*/  UVIRTCOUNT.DEALLOC.SMPOOL 0x80 ;  /* 0x000000800000784c */ /* 0x000fe20000000000 */
[----:B------:R-:W-:Y:S02]  /*4d00*/  UISETP.NE.AND UP1, UPT, UR33, URZ, UPT ;  /* 0x000000ff2100728c */ /* 0x000fe4000bf25270 */
[----:B-1----:R-:W-:-:S09]  /*4d10*/  ULEA UR8, UR8, UR4, 0x18 ;  /* 0x0000000408087291 */ /* 0x002fd2000f8ec0ff */
[----:B------:R1:W-:Y:S01]  /*4d20*/  @P0 STS.U8 [UR8+0x1c], R0 ;  /* 0x00001c00ff000988 */ /* 0x0003e20008000008 */
[----:B------:R-:W-:Y:S05]  /*4d30*/  BRA.U UP1, `(.L_x_98) ;  /* 0x0000000101a07547 */ /* 0x000fea000b800000 */
[----:B------:R-:W-:Y:S01]  /*4d40*/  UIADD3 UR7, UPT, UPT, UR17, 0x230, URZ ;  /* 0x0000023011077890 */ /* 0x000fe2000fffe0ff */
[----:B------:R-:W-:-:S03]  /*4d50*/  SHF.L.U32 R2, R9, 0x1f, RZ ;  /* 0x0000001f09027819 */ /* 0x000fc600000006ff */
[----:B------:R-:W-:-:S09]  /*4d60*/  ULEA UR4, UR24, UR7, 0x3 ;  /* 0x0000000718047291 */ /* 0x000fd2000f8e18ff */
[----:B------:R-:W2:Y:S02]  /*4d70*/  SYNCS.PHASECHK.TRANS64.TRYWAIT P0, [UR4], R2 ;  /* 0x00000002ff0075a7 */ /* 0x000ea40008001104 */
[----:B--2---:R-:W-:Y:S05]  /*4d80*/  @!P0 BRA `(.L_x_99) ;  /* 0x0000005c00448947 */ /* 0x004fea0003800000 */
.L_x_239:
        /* <DEDUP_REMOVED lines=9> */
.L_x_241:
        /* <DEDUP_REMOVED lines=9> */
.L_x_243:
[----:B------:R-:W-:-:S04]  /*4eb0*/  UIADD3 UR4, UPT, UPT, UR4, 0x1, URZ ;  /* 0x0000000104047890 */ /* 0x000fc8000fffe0ff */
[----:B------:R-:W-:-:S04]  /*4ec0*/  UISETP.NE.AND UP0, UPT, UR4, 0x4, UPT ;  /* 0x000000040400788c */ /* 0x000fc8000bf05270 */
[----:B------:R-:W-:Y:S02]  /*4ed0*/  USEL UR5, URZ, 0x1, UP0 ;  /* 0x00000001ff057887 */ /* 0x000fe40008000000 */
[----:B------:R-:W-:-:S04]  /*4ee0*/  USEL UR4, UR4, URZ, UP0 ;  /* 0x000000ff04047287 */ /* 0x000fc80008000000 */
[----:B------:R-:W-:Y:S01]  /*4ef0*/  ULEA UR4, UR4, UR7, 0x3 ;  /* 0x0000000704047291 */ /* 0x000fe2000f8e18ff */
[----:B------:R-:W-:-:S04]  /*4f00*/  LOP3.LUT R2, R2, UR5, RZ, 0x3c, !PT ;  /* 0x0000000502027c12 */ /* 0x000fc8000f8e3cff */
[----:B------:R-:W-:Y:S01]  /*4f10*/  SHF.L.U32 R2, R2, 0x1f, RZ ;  /* 0x0000001f02027819 */ /* 0x000fe200000006ff */
[----:B-1----:R-:W-:-:S04]  /*4f20*/  IMAD.U32 R0, RZ, RZ, UR4 ;  /* 0x00000004ff007e24 */ /* 0x002fc8000f8e00ff */
[----:B------:R1:W2:Y:S03]  /*4f30*/  SYNCS.PHASECHK.TRANS64.TRYWAIT P0, [R0+URZ], R2 ;  /* 0x00000002000075a7 */ /* 0x0002a600080011ff */
[----:B--2---:R-:W-:Y:S05]  /*4f40*/  @!P0 NANOSLEEP.SYNCS 0x989680 ;  /* 0x009896800000895d */ /* 0x004fea0003900000 */
[----:B------:R-:W2:Y:S02]  /*4f50*/  @!P0 SYNCS.PHASECHK.TRANS64 P0, [R0+URZ], R2 ;  /* 0x00000002000085a7 */ /* 0x000ea400080010ff */
[----:B--2---:R-:W-:Y:S05]  /*4f60*/  @P0 BRA `(.L_x_102) ;  /* 0x0000000000200947 */ /* 0x004fea0003800000 */
.L_x_103:
[----:B--2---:R2:W4:Y:S02]  /*4f70*/  SYNCS.PHASECHK.TRANS64.TRYWAIT P0, [R0+URZ], R2 ;  /* 0x00000002000075a7 */ /* 0x00452400080011ff */
[----:B----4-:R-:W-:Y:S05]  /*4f80*/  @!P0 NANOSLEEP.SYNCS 0x989680 ;  /* 0x009896800000895d */ /* 0x010fea0003900000 */
[----:B------:R-:W4:Y:S02]  /*4f90*/  @!P0 SYNCS.PHASECHK.TRANS64 P0, [R0+URZ], R2 ;  /* 0x00000002000085a7 */ /* 0x000f2400080010ff */
[----:B----4-:R-:W-:Y:S05]  /*4fa0*/  @!P0 BRA `(.L_x_103) ;  /* 0xfffffffc00f08947 */ /* 0x010fea000383ffff */
[----:B------:R-:W-:Y:S05]  /*4fb0*/  BRA `(.L_x_102) ;  /* 0x00000000000c7947 */ /* 0x000fea0003800000 */
.L_x_98:
[----:B------:R-:W-:-:S04]  /*4fc0*/  UIADD3 UR4, UPT, UPT, UR17, 0x270, URZ ;  /* 0x0000027011047890 */ /* 0x000fc8000fffe0ff */
[----:B------:R-:W-:-:S09]  /*4fd0*/  UPRMT UR4, UR34, 0x654, UR4 ;  /* 0x0000065422047896 */ /* 0x000fd20008000004 */
[----:B------:R-:W-:Y:S03]  /*4fe0*/  SYNCS.ARRIVE.TRANS64.RED.A1T0 RZ, [UR4], RZ ;  /* 0x000000ffffff79a7 */ /* 0x000fe60008100404 */
.L_x_102:
[----:B-12---:R-:W-:Y:S01]  /*4ff0*/  SHF.L.U32 R2, RZ, 0x1f, RZ ;  /* 0x0000001fff027819 */ /* 0x006fe200000006ff */
[----:B------:R-:W-:Y:S01]  /*5000*/  UIADD3 UR4, UPT, UPT, UR17, 0x270, URZ ;  /* 0x0000027011047890 */ /* 0x000fe2000fffe0ff */
[----:B------:R-:W-:Y:S02]  /*5010*/  PLOP3.LUT P0, PT, PT, PT, UP1, 0x80, 0x8 ;  /* 0x000000000008781c */ /* 0x000fe40003f0f018 */
[----:B------:R-:W1:Y:S02]  /*5020*/  SYNCS.PHASECHK.TRANS64.TRYWAIT P1, [UR17+0x270], R2 ;  /* 0x00027002ff0075a7 */ /* 0x000e640008021111 */
[----:B-1----:R-:W-:Y:S09]  /*5030*/  @!P1 BRA `(.L_x_104) ;  /* 0x0000005800e09947 */ /* 0x002ff20003800000 */
.L_x_245:
[----:B------:R-:W-:Y:S01]  /*5040*/  @!UP1 UPRMT UR4, UR34, 0x654, UR4 ;  /* 0x0000065422049896 */ /* 0x000fe20008000004 */
[----:B------:R-:W-:Y:S01]  /*5050*/  UMOV UR5, 0xffff ;  /* 0x0000ffff00057882 */ /* 0x000fe20000000000 */
[----:B------:R-:W-:-:S07]  /*5060*/  UMOV UR6, 0x1 ;  /* 0x0000000100067882 */ /* 0x000fce0000000000 */
[----:B------:R-:W-:Y:S01]  /*5070*/  @!P0 SYNCS.ARRIVE.TRANS64.RED.A1T0 RZ, [UR4], RZ ;  /* 0x000000ffffff89a7 */ /* 0x000fe20008100404 */
[----:B------:R-:W-:Y:S01]  /*5080*/  NOP ;  /* 0x0000000000007918 */ /* 0x000fe20000000000 */
[----:B-1----:R-:W1:Y:S01]  /*5090*/  LDS R0, [UR8+0x14] ;  /* 0x00001408ff007984 */ /* 0x002e620008000800 */
[----:B------:R-:W-:-:S04]  /*50a0*/  ULOP3.LUT UR4, UR32, 0xffff, URZ, 0xc0, !UPT ;  /* 0x0000ffff20047892 */ /* 0x000fc8000f8ec0ff */
[----:B------:R-:W-:-:S04]  /*50b0*/  USHF.R.U32.HI UR4, URZ, 0x5, UR4 ;  /* 0x00000005ff047899 */ /* 0x000fc80008011604 */
[----:B------:R-:W-:Y:S02]  /*50c0*/  USHF.L.U32 UR5, UR5, UR4, URZ ;  /* 0x0000000405057299 */ /* 0x000fe400080006ff */
[----:B------:R-:W-:-:S04]  /*50d0*/  USHF.L.U32 UR4, UR6, UR4, URZ ;  /* 0x0000000406047299 */ /* 0x000fc800080006ff */
[----:B-1----:R-:W-:-:S04]  /*50e0*/  LOP3.LUT R0, R0, UR5, RZ, 0xc0, !PT ;  /* 0x0000000500007c12 */ /* 0x002fc8000f8ec0ff */
[----:B------:R-:W-:-:S13]  /*50f0*/  ISETP.NE.AND P0, PT, R0, UR5, PT ;  /* 0x0000000500007c0c */ /* 0x000fda000bf05270 */
[----:B------:R-:W-:Y:S05]  /*5100*/  @P0 BRA `(.L_x_105) ;  /* 0x0000000000580947 */ /* 0x000fea0003800000 */
[----:B------:R-:W1:Y:S02]  /*5110*/  LDS R0, [UR8+0x18] ;  /* 0x00001808ff007984 */ /* 0x000e640008000800 */
[----:B-1----:R-:W-:-:S04]  /*5120*/  LOP3.LUT R0, R0, UR4, RZ, 0xc0, !PT ;  /* 0x0000000400007c12 */ /* 0x002fc8000f8ec0ff */
[----:B------:R-:W-:-:S13]  /*5130*/  ISETP.NE.AND P0, PT, R0, UR4, PT ;  /* 0x0000000400007c0c */ /* 0x000fda000bf05270 */
[----:B------:R-:W-:Y:S05]  /*5140*/  @P0 BRA `(.L_x_106) ;  /* 0x00000000003c0947 */ /* 0x000fea0003800000 */
[----:B------:R-:W1:Y:S01]  /*5150*/  S2R R2, SR_LANEID ;  /* 0x0000000000027919 */ /* 0x000e620000000000 */
[----:B------:R-:W-:-:S06]  /*5160*/  ULOP3.LUT UR5, URZ, UR5, URZ, 0x33, !UPT ;  /* 0x00000005ff057292 */ /* 0x000fcc000f8e33ff */
[----:B------:R-:W-:-:S04]  /*5170*/  IMAD.U32 R0, RZ, RZ, UR5 ;  /* 0x00000005ff007e24 */ /* 0x000fc8000f8e00ff */
[----:B------:R2:W4:Y:S02]  /*5180*/  REDUX UR7, R0 ;  /* 0x00000000000773c4 */ /* 0x0005240000000000 */
[----:B------:R1:W-:Y:S01]  /*5190*/  UTCATOMSWS.AND URZ, UR5 ;  /* 0x0000000500ff79e3 */ /* 0x0003e20008000000 */
[----:B--2---:R-:W-:Y:S01]  /*51a0*/  LOP3.LUT R0, RZ, UR4, RZ, 0x33, !PT ;  /* 0x00000004ff007c12 */ /* 0x004fe2000f8e33ff */
[----:B------:R-:W-:Y:S02]  /*51b0*/  VOTEU.ANY UR4, UPT, PT ;  /* 0x0000000000047886 */ /* 0x000fe400038e0100 */
[----:B------:R-:W-:Y:S02]  /*51c0*/  UFLO.U32 UR4, UR4 ;  /* 0x00000004000472bd */ /* 0x000fe400080e0000 */
[----:B------:R-:W2:Y:S04]  /*51d0*/  REDUX UR6, R0 ;  /* 0x00000000000673c4 */ /* 0x000ea80000000000 */
[----:B-1----:R-:W-:-:S02]  /*51e0*/  ISETP.EQ.U32.AND P0, PT, R2, UR4, PT ;  /* 0x0000000402007c0c */ /* 0x002fc4000bf02070 */
[----:B----4-:R-:W-:-:S11]  /*51f0*/  MOV R2, UR7 ;  /* 0x0000000700027c02 */ /* 0x010fd60008000f00 */
[----:B------:R1:W-:Y:S01]  /*5200*/  @P0 ATOMS.AND RZ, [UR8+0x14], R2 ;  /* 0x00001402ffff098c */ /* 0x0003e2000a800008 */
[----:B--2---:R-:W-:-:S05]  /*5210*/  IMAD.U32 R0, RZ, RZ, UR6 ;  /* 0x00000006ff007e24 */ /* 0x004fca000f8e00ff */
[----:B------:R1:W-:Y:S01]  /*5220*/  @P0 ATOMS.AND RZ, [UR8+0x18], R0 ;  /* 0x00001800ffff098c */ /* 0x0003e2000a800008 */
[----:B------:R-:W-:Y:S05]  /*5230*/  BRA `(.L_x_107) ;  /* 0x0000000000147947 */ /* 0x000fea0003800000 */
.L_x_106:
[----:B------:R-:W-:Y:S02]  /*5240*/  MOV R2, 0x5260 ;  /* 0x0000526000027802 */ /* 0x000fe40000000f00 */
[----:B---3-5:R-:W-:Y:S05]  /*5250*/  CALL.REL.NOINC `($__internal_0_$__cuda_sm10x_tcgen05_guardrail_trap_col_being_dealloced_not_returned_by_alloc) ;  /* 0x0000005c00c07944 */ /* 0x028fea0003c00000 */
[----:B------:R-:W-:Y:S05]  /*5260*/  BRA `(.L_x_107) ;  /* 0x0000000000087947 */ /* 0x000fea0003800000 */
.L_x_105:
[----:B------:R-:W-:Y:S02]  /*5270*/  MOV R2, 0x5290 ;  /* 0x0000529000027802 */ /* 0x000fe40000000f00 */
[----:B---3-5:R-:W-:Y:S05]  /*5280*/  CALL.REL.NOINC `($__internal_2_$__cuda_sm10x_tcgen05_guardrail_trap_unallocated_columns_being_dealloced) ;  /* 0x0000005c00cc7944 */ /* 0x028fea0003c00000 */
.L_x_107:
[----:B------:R-:W-:Y:S01]  /*5290*/  NOP ;  /* 0x0000000000007918 */ /* 0x000fe20000000000 */
[----:B------:R-:W-:Y:S05]  /*52a0*/  EXIT ;  /* 0x000000000000794d */ /* 0x000fea0003800000 */
.L_x_78:
[----:B------:R-:W-:-:S09]  /*52b0*/  UISETP.NE.OR UP0, UPT, UR23, 0x3, !UP4 ;  /* 0x000000031700788c */ /* 0x000fd2000e705670 */
[----:B------:R-:W-:Y:S05]  /*52c0*/  BRA.U UP0, `(.L_x_108) ;  /* 0x0000001100b87547 */ /* 0x000fea000b800000 */
[----:B------:R-:W2:Y:S01]  /*52d0*/  LDCU UR31, c[0x0][0x370] ;  /* 0x00006e00ff1f77ac */ /* 0x000ea20008000800 */
[----:B------:R-:W3:Y:S01]  /*52e0*/  LDC.64 R16, c[0x0][0x348] ;  /* 0x0000d200ff107b82 */ /* 0x000ee20000000a00 */
[----:B------:R-:W-:Y:S02]  /*52f0*/  HFMA2 R13, -RZ, RZ, 0, 0 ;  /* 0x00000000ff0d7431 */ /* 0x000fe400000001ff */
[----:B------:R-:W-:Y:S01]  /*5300*/  IMAD.MOV.U32 R15, RZ, RZ, 0x1 ;  /* 0x00000001ff0f7424 */ /* 0x000fe200078e00ff */
[----:B------:R-:W2:Y:S01]  /*5310*/  LDCU.128 UR48, c[0x0][0xb10] ;  /* 0x00016200ff3077ac */ /* 0x000ea20008000c00 */
[----:B------:R-:W-:Y:S01]  /*5320*/  IMAD.MOV.U32 R14, RZ, RZ, RZ ;  /* 0x000000ffff0e7224 */ /* 0x000fe200078e00ff */
[----:B------:R-:W-:Y:S01]  /*5330*/  MOV R7, 0x1000 ;  /* 0x0000100000077802 */ /* 0x000fe20000000f00 */
[----:B------:R-:W4:Y:S01]  /*5340*/  LDCU UR30, c[0x0][0x374] ;  /* 0x00006e80ff1e77ac */ /* 0x000f220008000800 */
[----:B------:R-:W1:Y:S01]  /*5350*/  LDC.64 R2, c[0x0][0x888] ;  /* 0x00022200ff027b82 */ /* 0x000e620000000a00 */
[----:B------:R-:W4:Y:S01]  /*5360*/  LDCU UR15, c[0x0][0xb0c] ;  /* 0x00016180ff0f77ac */ /* 0x000f220008000800 */
[----:B------:R-:W3:Y:S06]  /*5370*/  LDCU UR52, c[0x0][0xb20] ;  /* 0x00016400ff3477ac */ /* 0x000eec0008000800 */
[----:B------:R-:W1:Y:S01]  /*5380*/  LDC.64 R4, c[0x0][0x890] ;  /* 0x00022400ff047b82 */ /* 0x000e620000000a00 */
[----:B------:R-:W3:Y:S01]  /*5390*/  LDCU UR4, c[0x0][0xb30] ;  /* 0x00016600ff0477ac */ /* 0x000ee20008000800 */
[----:B------:R-:W-:Y:S01]  /*53a0*/  UMOV UR21, 0x400 ;  /* 0x0000040000157882 */ /* 0x000fe20000000000 */
[----:B--2---:R-:W-:-:S02]  /*53b0*/  UIMAD.WIDE.U32 UR6, UR31, UR48, URZ ;  /* 0x000000301f0672a5 */ /* 0x004fc4000f8e00ff */
[----:B----4-:R-:W-:Y:S02]  /*53c0*/  UIMAD.WIDE.U32 UR8, UR30, UR51, URZ ;  /* 0x000000331e0872a5 */ /* 0x010fe4000f8e00ff */
[----:B------:R-:W-:Y:S02]  /*53d0*/  ULEA UR21, UR47, UR21, 0x18 ;  /* 0x000000152f157291 */ /* 0x000fe4000f8ec0ff */
[----:B------:R-:W-:Y:S02]  /*53e0*/  UPLOP3.LUT UP2, UPT, UPT, UPT, UPT, 0x40, 0x4 ;  /* 0x000000000004789c */ /* 0x000fe40003f4e870 */
[----:B------:R-:W-:Y:S01]  /*53f0*/  UIADD3 UR37, UPT, UPT, UR21, 0x1b8, URZ ;  /* 0x000001b815257890 */ /* 0x000fe2000fffe0ff */
[----:B------:R-:W-:Y:S01]  /*5400*/  UMOV UR6, UR7 ;  /* 0x0000000700067c82 */ /* 0x000fe20008000000 */
[----:B------:R-:W-:Y:S01]  /*5410*/  UMOV UR38, UR9 ;  /* 0x0000000900267c82 */ /* 0x000fe20008000000 */
[----:B------:R-:W-:Y:S02]  /*5420*/  UISETP.GE.AND UP0, UPT, UR45, 0x1, UPT ;  /* 0x000000012d00788c */ /* 0x000fe4000bf06270 */
[----:B------:R-:W-:Y:S01]  /*5430*/  UISETP.NE.AND UP4, UPT, UR45, 0x1, UPT ;  /* 0x000000012d00788c */ /* 0x000fe2000bf85270 */
[----:B------:R-:W2:Y:S01]  /*5440*/  LDCU.64 UR22, c[0x0][0xb28] ;  /* 0x00016500ff1677ac */ /* 0x000ea20008000a00 */
[----:B------:R-:W-:-:S02]  /*5450*/  UISETP.NE.AND UP6, UPT, UR15, 0x1, UPT ;  /* 0x000000010f00788c */ /* 0x000fc4000bfc5270 */
[----:B------:R-:W-:Y:S02]  /*5460*/  UISETP.NE.AND UP5, UPT, UR50, 0x1, UPT ;  /* 0x000000013200788c */ /* 0x000fe4000bfa5270 */
[----:B------:R-:W-:Y:S02]  /*5470*/  UIADD3 UR41, UPT, UPT, UR21, 0x1a0, URZ ;  /* 0x000001a015297890 */ /* 0x000fe4000fffe0ff */
[----:B------:R-:W-:Y:S02]  /*5480*/  UIADD3 UR33, UPT, UPT, UR21, 0x1a8, URZ ;  /* 0x000001a815217890 */ /* 0x000fe4000fffe0ff */
[----:B------:R-:W-:Y:S02]  /*5490*/  UIADD3 UR25, UPT, UPT, UR21, 0x1b0, URZ ;  /* 0x000001b015197890 */ /* 0x000fe4000fffe0ff */
[----:B------:R-:W-:Y:S02]  /*54a0*/  UPRMT UR37, UR47, 0x654, UR37 ;  /* 0x000006542f257896 */ /* 0x000fe40008000025 */
[----:B------:R-:W-:-:S02]  /*54b0*/  USHF.R.U32.HI UR39, URZ, UR49, UR6 ;  /* 0x00000031ff277299 */ /* 0x000fc40008011606 */
[----:B---3--:R-:W-:Y:S02]  /*54c0*/  USHF.R.U32.HI UR38, URZ, UR52, UR38 ;  /* 0x00000034ff267299 */ /* 0x008fe40008011626 */
[----:B------:R-:W-:-:S11]  /*54d0*/  UISETP.NE.AND UP3, UPT, UR4, 0x1, UPT ;  /* 0x000000010400788c */ /* 0x000fd6000bf65270 */
.L_x_119:
[C---:B------:R-:W-:Y:S02]  /*54e0*/  LEA R12, R14.reuse, UR21, 0x3 ;  /* 0x000000150e0c7c11 */ /* 0x040fe4000f8e18ff */
[----:B------:R-:W-:Y:S02]  /*54f0*/  SHF.L.U32 R0, R13, 0x1f, RZ ;  /* 0x0000001f0d007819 */ /* 0x000fe400000006ff */
[----:B------:R-:W-:Y:S02]  /*5500*/  LEA R8, R14, UR21, 0x4 ;  /* 0x000000150e087c11 */ /* 0x000fe4000f8e20ff */
[----:B---3--:R-:W3:Y:S02]  /*5510*/  SYNCS.PHASECHK.TRANS64.TRYWAIT P0, [R12+URZ+0x1f0], R0 ;  /* 0x0001f0000c0075a7 */ /* 0x008ee400080011ff */
[----:B---3--:R-:W-:Y:S05]  /*5520*/  @!P0 BRA `(.L_x_109) ;  /* 0x0000005400bc8947 */ /* 0x008fea0003800000 */
.L_x_246:
[----:B------:R-:W4:Y:S01]  /*5530*/  LDS.128 R8, [R8+0x280] ;  /* 0x0002800008087984 */ /* 0x000f220000000c00 */
[----:B------:R-:W-:Y:S01]  /*5540*/  UISETP.GE.AND UP0, UPT, UR45, 0x1, UPT ;  /* 0x000000012d00788c */ /* 0x000fe2000bf06270 */
[----:B------:R-:W-:Y:S01]  /*5550*/  @!PT LDS RZ, [RZ] ;  /* 0x00000000fffff984 */ /* 0x000fe20000000800 */
[----:B------:R-:W-:Y:S01]  /*5560*/  @!PT LDS RZ, [RZ] ;  /* 0x00000000fffff984 */ /* 0x000fe20000000800 */
[----:B------:R-:W-:Y:S01]  /*5570*/  @!PT LDS RZ, [RZ] ;  /* 0x00000000fffff984 */ /* 0x000fe20000000800 */
[----:B------:R-:W-:Y:S01]  /*5580*/  @!PT LDS RZ, [RZ] ;  /* 0x00000000fffff984 */ /* 0x000fe20000000800 */
[----:B------:R1:W-:Y:S06]  /*5590*/  MEMBAR.ALL.CTA ;  /* 0x0000000000007992 */ /* 0x0003ec0000008000 */
[----:B-1----:R-:W1:Y:S01]  /*55a0*/  FENCE.VIEW.ASYNC.S ;  /* 0x00000000000073c6 */ /* 0x002e620000000000 */
[----:B----4-:R-:W-:Y:S11]  /*55b0*/  LOP3.LUT P0, RZ, R10, 0x1, RZ, 0xc0, !PT ;  /* 0x000000010aff7812 */ /* 0x010ff6000780c0ff */
[----:B------:R-:W-:Y:S02]  /*55c0*/  @!UPT UIADD3 URZ, UPT, UPT, URZ, URZ, URZ ;  /* 0x000000fffffff290 */ /* 0x000fe4000fffe0ff */
[----:B-1----:R-:W-:Y:S01]  /*55d0*/  VOTEU.ANY UP1, P0 ;  /* 0x0000000000ff7886 */ /* 0x002fe20000020100 */
[----:B------:R-:W-:Y:S11]  /*55e0*/  PLOP3.LUT P0, PT, PT, PT, UP1, 0x80, 0x8 ;  /* 0x000000000008781c */ /* 0x000ff60003f0f018 */
[----:B------:R-:W-:Y:S02]  /*55f0*/  @!UPT UIADD3 URZ, UPT, UPT, URZ, URZ, URZ ;  /* 0x000000fffffff290 */ /* 0x000fe4000fffe0ff */
[----:B---3--:R-:W-:Y:S02]  /*5600*/  @P0 SHF.R.U32.HI R0, RZ, 0x10, R9 ;  /* 0x00000010ff000819 */ /* 0x008fe40000011609 */
[----:B------:R-:W-:Y:S02]  /*5610*/  @P0 MOV R6, R8 ;  /* 0x0000000800060202 */ /* 0x000fe40000000f00 */
[----:B------:R-:W-:Y:S01]  /*5620*/  @P0 R2UR UR4, R0 ;  /* 0x00000000000402ca */ /* 0x000fe200000e0000 */
[----:B------:R-:W-:Y:S01]  /*5630*/  VIADD R0, R12, 0x200 ;  /* 0x000002000c007836 */ /* 0x000fe20000000000 */
[----:B------:R-:W-:Y:S02]  /*5640*/  @P0 LOP3.LUT R8, R9, 0xffff, RZ, 0xc0, !PT ;  /* 0x0000ffff09080812 */ /* 0x000fe400078ec0ff */
[----:B------:R-:W-:Y:S02]  /*5650*/  @P0 R2UR UR6, R6 ;  /* 0x00000000060602ca */ /* 0x000fe400000e0000 */
[----:B------:R-:W-:Y:S02]  /*5660*/  PRMT R0, RZ, 0x654, R0 ;  /* 0x00000654ff007816 */ /* 0x000fe40000000000 */
[----:B------:R-:W-:Y:S02]  /*5670*/  @P0 R2UR UR5, R8 ;  /* 0x00000000080502ca */ /* 0x000fe400000e0000 */
[----:B------:R1:W-:Y:S03]  /*5680*/  SYNCS.ARRIVE.TRANS64.RED.A1T0 RZ, [R0+URZ], RZ ;  /* 0x000000ff00ff79a7 */ /* 0x0003e600081004ff */
[----:B------:R-:W-:Y:S04]  /*5690*/  @UP1 UMOV UR29, UR4 ;  /* 0x00000004001d1c82 */ /* 0x000fe80008000000 */
[----:B------:R-:W-:Y:S04]  /*56a0*/  @UP1 UMOV UR14, UR6 ;  /* 0x00000006000e1c82 */ /* 0x000fe80008000000 */
[----:B------:R-:W-:Y:S01]  /*56b0*/  @UP1 UMOV UR13, UR5 ;  /* 0x00000005000d1c82 */ /* 0x000fe20008000000 */
[----:B------:R-:W-:Y:S05]  /*56c0*/  BRA.U !UP0, `(.L_x_110) ;  /* 0x0000000108a47547 */ /* 0x000fea000b800000 */
[----:B------:R-:W-:Y:S02]  /*56d0*/  UIMAD.WIDE.U32 UR16, UR13, UR51, URZ ;  /* 0x000000330d1072a5 */ /* 0x000fe4000f8e00ff */
[----:B------:R-:W-:Y:S02]  /*56e0*/  UIMAD.WIDE.U32 UR18, UR14, UR48, URZ ;  /* 0x000000300e1272a5 */ /* 0x000fe4000f8e00ff */
[----:B------:R-:W-:Y:S02]  /*56f0*/  USEL UR4, UR30, UR38, !UP5 ;  /* 0x000000261e047287 */ /* 0x000fe4000e800000 */
[----:B------:R-:W-:Y:S02]  /*5700*/  USEL UR7, UR31, UR39, !UP6 ;  /* 0x000000271f077287 */ /* 0x000fe4000f000000 */
[----:B--2---:R-:W-:Y:S02]  /*5710*/  UIMAD.WIDE.U32 UR8, UR4, UR22, URZ ;  /* 0x00000016040872a5 */ /* 0x004fe4000f8e00ff */
[----:B------:R-:W-:Y:S01]  /*5720*/  UIMAD.WIDE.U32 UR10, UR7, UR22, URZ ;  /* 0x00000016070a72a5 */ /* 0x000fe2000f8e00ff */
[----:B------:R-:W-:Y:S02]  /*5730*/  UMOV UR5, UR17 ;  /* 0x0000001100057c82 */ /* 0x000fe40008000000 */
[----:B------:R-:W-:Y:S03]  /*5740*/  USHF.R.U32.HI UR6, URZ, UR52, UR5 ;  /* 0x00000034ff067299 */ /* 0x000fe60008011605 */
[----:B------:R-:W-:Y:S01]  /*5750*/  UMOV UR5, UR19 ;  /* 0x0000001300057c82 */ /* 0x000fe20008000000 */
[----:B------:R-:W-:Y:S02]  /*5760*/  USEL UR6, UR13, UR6, !UP5 ;  /* 0x000000060d067287 */ /* 0x000fe4000e800000 */
[----:B------:R-:W-:Y:S03]  /*5770*/  USHF.R.U32.HI UR12, URZ, UR49, UR5 ;  /* 0x00000031ff0c7299 */ /* 0x000fe60008011605 */
[----:B------:R-:W-:Y:S02]  /*5780*/  UMOV UR5, UR9 ;  /* 0x0000000900057c82 */ /* 0x000fe40008000000 */
[----:B------:R-:W-:Y:S03]  /*5790*/  @UP4 USHF.R.U32.HI UR4, URZ, UR23, UR5 ;  /* 0x00000017ff044299 */ /* 0x000fe60008011605 */
[----:B------:R-:W-:Y:S01]  /*57a0*/  UMOV UR5, UR11 ;  /* 0x0000000b00057c82 */ /* 0x000fe20008000000 */
[----:B------:R-:W-:Y:S02]  /*57b0*/  UIMAD UR4, UR45, UR4, URZ ;  /* 0x000000042d0472a4 */ /* 0x000fe4000f8e02ff */
[----:B------:R-:W-:Y:S02]  /*57c0*/  @UP4 USHF.R.U32.HI UR7, URZ, UR23, UR5 ;  /* 0x00000017ff074299 */ /* 0x000fe40008011605 */
[----:B------:R-:W-:Y:S02]  /*57d0*/  UIMAD.WIDE.U32 UR10, UR6, UR22, URZ ;  /* 0x00000016060a72a5 */ /* 0x000fe4000f8e00ff */
[----:B------:R-:W-:Y:S02]  /*57e0*/  USEL UR5, UR14, UR12, !UP6 ;  /* 0x0000000c0e057287 */ /* 0x000fe4000f000000 */
[----:B------:R-:W-:Y:S02]  /*57f0*/  UIMAD UR8, UR45, UR7, URZ ;  /* 0x000000072d0872a4 */ /* 0x000fe4000f8e02ff */
[----:B------:R-:W-:Y:S03]  /*5800*/  UISETP.GE.AND UP0, UPT, UR6, UR4, UPT ;  /* 0x000000040600728c */ /* 0x000fe6000bf06270 */
[----:B------:R-:W-:Y:S01]  /*5810*/  UMOV UR4, UR11 ;  /* 0x0000000b00047c82 */ /* 0x000fe20008000000 */
[----:B------:R-:W-:Y:S02]  /*5820*/  UISETP.GE.OR UP0, UPT, UR5, UR8, UP0 ;  /* 0x000000080500728c */ /* 0x000fe40008706670 */
[----:B------:R-:W-:Y:S02]  /*5830*/  USHF.R.U32.HI UR4, URZ, UR23, UR4 ;  /* 0x00000017ff047299 */ /* 0x000fe40008011604 */
[----:B------:R-:W-:Y:S02]  /*5840*/  UIMAD.WIDE.U32 UR8, UR5, UR22, URZ ;  /* 0x00000016050872a5 */ /* 0x000fe4000f8e00ff */
[----:B------:R-:W-:Y:S04]  /*5850*/  USEL UR10, UR6, UR4, !UP4 ;  /* 0x00000004060a7287 */ /* 0x000fe8000e000000 */
[----:B------:R-:W-:Y:S01]  /*5860*/  UIADD3 UR11, UPT, UPT, -UR10, URZ, URZ ;  /* 0x000000ff0a0b7290 */ /* 0x000fe2000fffe1ff */
[----:B------:R-:W-:Y:S02]  /*5870*/  @!UP0 UMOV UR4, UR9 ;  /* 0x0000000900048c82 */ /* 0x000fe40008000000 */
[----:B------:R-:W-:Y:S02]  /*5880*/  @!UP0 USHF.R.U32.HI UR4, URZ, UR23, UR4 ;  /* 0x00000017ff048299 */ /* 0x000fe40008011604 */
[----:B------:R-:W-:Y:S02]  /*5890*/  UIMAD UR8, UR45, UR11, UR6 ;  /* 0x0000000b2d0872a4 */ /* 0x000fe4000f8e0206 */
[----:B------:R-:W-:Y:S04]  /*58a0*/  @!UP0 USEL UR4, UR5, UR4, !UP4 ;  /* 0x0000000405048287 */ /* 0x000fe8000e000000 */
[----:B------:R-:W-:Y:S02]  /*58b0*/  @!UP0 UIMAD UR7, UR7, UR8, UR4 ;  /* 0x00000008070782a4 */ /* 0x000fe4000f8e0204 */
[----:B------:R-:W-:Y:S02]  /*58c0*/  @!UP0 UIADD3 UR9, UPT, UPT, UR10, -UR4, URZ ;  /* 0x800000040a098290 */ /* 0x000fe4000fffe0ff */
[----:B------:R-:W-:Y:S02]  /*58d0*/  UIADD3 UR8, UPT, UPT, -UR6, URZ, URZ ;  /* 0x000000ff06087290 */ /* 0x000fe4000fffe1ff */
[----:B------:R-:W-:Y:S02]  /*58e0*/  UIADD3 UR4, UPT, UPT, -UR5, URZ, URZ ;  /* 0x000000ff05047290 */ /* 0x000fe4000fffe1ff */
[----:B------:R-:W-:Y:S03]  /*58f0*/  @!UP0 UIMAD UR6, UR9, UR45, UR5 ;  /* 0x0000002d090682a4 */ /* 0x000fe6000f8e0205 */
[----:B------:R-:W-:Y:S01]  /*5900*/  @!UP0 UMOV UR5, UR7 ;  /* 0x0000000700058c82 */ /* 0x000fe20008000000 */
[----:B------:R-:W-:Y:S02]  /*5910*/  UIMAD UR7, UR15, UR4, UR14 ;  /* 0x000000040f0772a4 */ /* 0x000fe4000f8e020e */
[----:B------:R-:W-:Y:S02]  /*5920*/  UIMAD UR4, UR50, UR8, UR13 ;  /* 0x00000008320472a4 */ /* 0x000fe4000f8e020d */
[----:B------:R-:W-:Y:S02]  /*5930*/  UIMAD UR14, UR5, UR15, UR7 ;  /* 0x0000000f050e72a4 */ /* 0x000fe4000f8e0207 */
[----:B------:R-:W-:Y:S11]  /*5940*/  UIMAD UR13, UR6, UR50, UR4 ;  /* 0x00000032060d72a4 */ /* 0x000ff6000f8e0204 */
[----:B------:R-:W-:Y:S01]  /*5950*/  @!UPT UIADD3 URZ, UPT, UPT, URZ, URZ, URZ ;  /* 0x000000fffffff290 */ /* 0x000fe2000fffe0ff */
.L_x_110:
[----:B------:R-:W3:Y:S01]  /*5960*/  @!UP3 LDCU.128 UR8, c[0x0][0xb10] ;  /* 0x00016200ff08b7ac */ /* 0x000ee20008000c00 */
[C---:B------:R-:W-:Y:S02]  /*5970*/  ISETP.NE.U32.AND P1, PT, R4.reuse, RZ, PT ;  /* 0x000000ff0400720c */ /* 0x040fe40003f25070 */
[----:B------:R-:W-:Y:S02]  /*5980*/  ISETP.NE.U32.AND P0, PT, R4, RZ, PT ;  /* 0x000000ff0400720c */ /* 0x000fe40003f05070 */
[C---:B------:R-:W-:Y:S02]  /*5990*/  ISETP.NE.AND.EX P1, PT, R5.reuse, RZ, PT, P1 ;  /* 0x000000ff0500720c */ /* 0x040fe40003f25310 */
[----:B------:R-:W-:Y:S01]  /*59a0*/  ISETP.NE.AND.EX P0, PT, R5, RZ, PT, P0 ;  /* 0x000000ff0500720c */ /* 0x000fe20003f05300 */
[----:B------:R-:W4:Y:S01]  /*59b0*/  @!UP3 LDCU UR5, c[0x0][0xb0c] ;  /* 0x00016180ff05b7ac */ /* 0x000f220008000800 */
[----:B------:R-:W-:Y:S01]  /*59c0*/  SHF.L.U32 R9, R15, 0x1f, RZ ;  /* 0x0000001f0f097819 */ /* 0x000fe200000006ff */
[----:B------:R-:W-:Y:S02]  /*59d0*/  USHF.L.U32 UR42, UR20, 0x7, URZ ;  /* 0x00000007142a7899 */ /* 0x000fe400080006ff */
[----:B------:R-:W-:Y:S02]  /*59e0*/  USHF.L.U32 UR43, UR24, 0x6, URZ ;  /* 0x00000006182b7899 */ /* 0x000fe400080006ff */
[----:B---3--:R-:W-:Y:S07]  /*59f0*/  UIMAD.WIDE.U32 UR6, UR14, UR8, URZ ;  /* 0x000000080e0672a5 */ /* 0x008fee000f8e00ff */
[----:B------:R-:W-:Y:S01]  /*5a00*/  @!UP3 UMOV UR4, UR7 ;  /* 0x000000070004bc82 */ /* 0x000fe20008000000 */
[----:B----4-:R-:W-:Y:S02]  /*5a10*/  @!UP3 UISETP.NE.AND UP0, UPT, UR5, 0x1, UPT ;  /* 0x000000010500b88c */ /* 0x010fe4000bf05270 */
[----:B------:R-:W-:Y:S02]  /*5a20*/  @!UP3 USHF.R.U32.HI UR4, URZ, UR9, UR4 ;  /* 0x00000009ff04b299 */ /* 0x000fe40008011604 */
[----:B------:R-:W-:Y:S02]  /*5a30*/  UIMAD.WIDE.U32 UR6, UR13, UR11, URZ ;  /* 0x0000000b0d0672a5 */ /* 0x000fe4000f8e00ff */
[----:B------:R-:W-:Y:S02]  /*5a40*/  @!UP3 USEL UR8, UR14, UR4, !UP0 ;  /* 0x000000040e08b287 */ /* 0x000fe4000c000000 */
[----:B------:R-:W-:Y:S03]  /*5a50*/  @!UP3 UISETP.NE.AND UP0, UPT, UR10, 0x1, UPT ;  /* 0x000000010a00b88c */ /* 0x000fe6000bf05270 */
[----:B------:R-:W-:Y:S02]  /*5a60*/  @!UP3 UMOV UR6, UR7 ;  /* 0x000000070006bc82 */ /* 0x000fe40008000000 */
[----:B------:R-:W3:Y:S02]  /*5a70*/  @!UP3 LDCU UR4, c[0x0][0xb20] ;  /* 0x00016400ff04b7ac */ /* 0x000ee40008000800 */
[----:B---3--:R-:W-:Y:S04]  /*5a80*/  @!UP3 USHF.R.U32.HI UR6, URZ, UR4, UR6 ;  /* 0x00000004ff06b299 */ /* 0x008fe80008011606 */
[----:B------:R-:W-:Y:S04]  /*5a90*/  @!UP3 USEL UR6, UR13, UR6, !UP0 ;  /* 0x000000060d06b287 */ /* 0x000fe8000c000000 */
[----:B------:R-:W-:Y:S02]  /*5aa0*/  @!UP3 UIADD3 UR4, UPT, UPT, -UR8, UR6, URZ ;  /* 0x000000060804b290 */ /* 0x000fe4000fffe1ff */
[----:B------:R-:W-:Y:S02]  /*5ab0*/  @!UP3 UIADD3 UR6, UPT, UPT, UR8, -UR6, URZ ;  /* 0x800000060806b290 */ /* 0x000fe4000fffe0ff */
[----:B------:R-:W-:Y:S02]  /*5ac0*/  @!UP3 UIMAD UR14, UR4, UR5, UR14 ;  /* 0x00000005040eb2a4 */ /* 0x000fe4000f8e020e */
[----:B------:R-:W-:Y:S01]  /*5ad0*/  @!UP3 UIMAD UR13, UR6, UR10, UR13 ;  /* 0x0000000a060db2a4 */ /* 0x000fe2000f8e020d */
[----:B------:R-:W-:Y:S11]  /*5ae0*/  BRA.U UP2, `(.L_x_111) ;  /* 0x0000000102107547 */ /* 0x000ff6000b800000 */
[----:B------:R-:W-:Y:S04]  /*5af0*/  MOV R6, UR46 ;  /* 0x0000002e00067c02 */ /* 0x000fe80008000f00 */
[----:B------:R-:W-:Y:S04]  /*5b00*/  SHF.L.U32 R6, R6, 0x1f, RZ ;  /* 0x0000001f06067819 */ /* 0x000fe800000006ff */
[----:B------:R-:W3:Y:S02]  /*5b10*/  SYNCS.PHASECHK.TRANS64.TRYWAIT P2, [UR21+0x1e8], R6 ;  /* 0x0001e806ff0075a7 */ /* 0x000ee40008041115 */
[----:B---3--:R-:W-:Y:S05]  /*5b20*/  @!P2 BRA `(.L_x_112) ;  /* 0x000000500050a947 */ /* 0x008fea0003800000 */
.L_x_111:
[----:B------:R-:W-:Y:S05]  /*5b30*/  @!P1 BRA `(.L_x_113) ;  /* 0x0000000000309947 */ /* 0x000fea0003800000 */
[----:B------:R-:W-:Y:S01]  /*5b40*/  ISETP.NE.U32.AND P1, PT, R2, RZ, PT ;  /* 0x000000ff0200720c */ /* 0x000fe20003f25070 */
[----:B------:R-:W3:Y:S01]  /*5b50*/  LDCU.64 UR4, c[0x0][0x358] ;  /* 0x00006b00ff0477ac */ /* 0x000ee20008000a00 */
[----:B------:R-:W-:Y:S02]  /*5b60*/  IMAD.MOV.U32 R50, RZ, RZ, 0x1 ;  /* 0x00000001ff327424 */ /* 0x000fe400078e00ff */
[----:B------:R-:W-:Y:S11]  /*5b70*/  ISETP.NE.AND.EX P1, PT, R3, RZ, PT, P1 ;  /* 0x000000ff0300720c */ /* 0x000ff60003f25310 */
[----:B------:R-:W-:Y:S02]  /*5b80*/  @!UPT UIADD3 URZ, UPT, UPT, URZ, URZ, URZ ;  /* 0x000000fffffff290 */ /* 0x000fe4000fffe0ff */
[----:B------:R-:W4:Y:S01]  /*5b90*/  @P1 LDC.64 R10, c[0x0][0x888] ;  /* 0x00022200ff0a1b82 */ /* 0x000f220000000a00 */
[----:B-1----:R-:W-:Y:S04]  /*5ba0*/  @P1 IMAD R0, R4, UR36, RZ ;  /* 0x0000002404001c24 */ /* 0x002fe8000f8e02ff */
[----:B----4-:R-:W-:Y:S04]  /*5bb0*/  @P1 IMAD.WIDE R10, R0, 0x4, R10 ;  /* 0x00000004000a1825 */ /* 0x010fe800078e020a */
[----:B------:R-:W-:Y:S01]  /*5bc0*/  HFMA2 R0, -RZ, RZ, 0, 5.9604644775390625e-08 ;  /* 0x00000001ff007431 */ /* 0x000fe200000001ff */
[----:B---3-5:R3:W5:Y:S04]  /*5bd0*/  @P1 LDG.E R27, desc[UR4][R10.64] ;  /* 0x000000040a1b1981 */ /* 0x028768000c1e1900 */
[----:B------:R-:W-:Y:S01]  /*5be0*/  @!P1 PRMT R50, R0, 0x7610, R50 ;  /* 0x0000761000329816 */ /* 0x000fe20000000032 */
[----:B---3--:R-:W4:Y:S06]  /*5bf0*/  @!P1 LDC R27, c[0x0][0x880] ;  /* 0x00022000ff1b9b82 */ /* 0x008f2c0000000800 */
.L_x_113:
[----:B----45:R-:W-:Y:S01]  /*5c00*/  @!P0 FSETP.EQ.AND P1, PT, R27, RZ, PT ;  /* 0x000000ff1b00820b */ /* 0x030fe20003f22000 */
[----:B------:R-:W-:Y:S01]  /*5c10*/  @!UPT UIADD3 URZ, UPT, UPT, URZ, URZ, URZ ;  /* 0x000000fffffff290 */ /* 0x000fe2000fffe0ff */
[----:B------:R-:W-:Y:S11]  /*5c20*/  @!P0 BRA `(.L_x_114) ;  /* 0x0000000000188947 */ /* 0x000ff60003800000 */
[----:B------:R-:W-:Y:S02]  /*5c30*/  LOP3.LUT P0, RZ, R50, 0xff, RZ, 0xc0, !PT ;  /* 0x000000ff32ff7812 */ /* 0x000fe4000780c0ff */
[----:B------:R-:W-:Y:S04]  /*5c40*/  ISETP.NE.U32.AND P1, PT, R2, RZ, PT ;  /* 0x000000ff0200720c */ /* 0x000fe80003f25070 */
[----:B------:R-:W-:Y:S04]  /*5c50*/  ISETP.NE.AND.EX P1, PT, R3, RZ, PT, P1 ;  /* 0x000000ff0300720c */ /* 0x000fe80003f25310 */
[----:B------:R-:W-:Y:S03]  /*5c60*/  PLOP3.LUT P1, PT, P1, PT, PT, 0x8, 0x80 ;  /* 0x000000000080781c */ /* 0x000fe60000f2e170 */
[----:B------:R-:W-:Y:S11]  /*5c70*/  @P0 FSETP.EQ.AND P1, PT, R27, RZ, PT ;  /* 0x000000ff1b00020b */ /* 0x000ff60003f22000 */
[----:B------:R-:W-:Y:S02]  /*5c80*/  @!UPT UIADD3 URZ, UPT, UPT, URZ, URZ, URZ ;  /* 0x000000fffffff290 */ /* 0x000fe4000fffe0ff */
.L_x_114:
[----:B------:R-:W3:Y:S01]  /*5c90*/  SYNCS.PHASECHK.TRANS64.TRYWAIT P2, [UR21+0x1c0], R9 ;  /* 0x0001c009ff0075a7 */ /* 0x000ee20008041115 */
[----:B------:R-:W-:Y:S04]  /*5ca0*/  ELECT P0, URZ, PT ;  /* 0x0000000000ff782f */ /* 0x000fe80003800000 */
[----:B------:R-:W-:Y:S11]  /*5cb0*/  PLOP3.LUT P1, PT, P1, P0, PT, 0xf2, 0x2f ;  /* 0x00000000002f781c */ /* 0x000ff60000f21e72 */
[----:B------:R-:W-:Y:S02]  /*5cc0*/  @!UPT UIADD3 URZ, UPT, UPT, URZ, URZ, URZ ;  /* 0x000000fffffff290 */ /* 0x000fe4000fffe0ff */
[----:B------:R-:W-:Y:S05]  /*5cd0*/  @!P1 IADD3 R8, P0, PT, R16, 0x580, RZ ;  /* 0x0000058010089810 */ /* 0x000fea0007f1e0ff */
[----:B-1----:R-:W-:Y:S01]  /*5ce0*/  @!P1 IMAD.X R6, RZ, RZ, R17, P0 ;  /* 0x000000ffff069224 */ /* 0x002fe200000e0611 */
[----:B---3--:R-:W-:Y:S07]  /*5cf0*/  @!P2 BRA `(.L_x_115) ;  /* 0x0000004c00f4a947 */ /* 0x008fee0003800000 */
.L_x_249:
[----:B------:R-:W-:Y:S01]  /*5d00*/  @!P1 R2UR UR5, R8 ;  /* 0x00000000080592ca */ /* 0x000fe200000e0000 */
[----:B------:R-:W-:Y:S01]  /*5d10*/  VOTEU.ALL UP0, P1 ;  /* 0x0000000000ff7886 */ /* 0x000fe20000800000 */
[----:B------:R-:W-:Y:S01]  /*5d20*/  @!P1 R2UR UR4, R6 ;  /* 0x00000000060492ca */ /* 0x000fe200000e0000 */
[----:B------:R-:W-:Y:S01]  /*5d30*/  UMOV UR16, 0x0 ;  /* 0x0000000000107882 */ /* 0x000fe20000000000 */
[----:B------:R-:W-:Y:S01]  /*5d40*/  UMOV UR17, 0x10000000 ;  /* 0x1000000000117882 */ /* 0x000fe20000000000 */
[----:B------:R-:W-:Y:S01]  /*5d50*/  UMOV UR44, UR36 ;  /* 0x00000024002c7c82 */ /* 0x000fe20008000000 */
[----:B------:R-:W-:Y:S01]  /*5d60*/  @!UP0 UIADD3 UR40, UPT, UPT, UR21, 0x300, URZ ;  /* 0x0000030015288890 */ /* 0x000fe2000fffe0ff */
[----:B-1----:R-:W-:Y:S01]  /*5d70*/  @!P1 IMAD.MOV.U32 R0, RZ, RZ, 0x1000 ;  /* 0x00001000ff009424 */ /* 0x002fe200078e00ff */
[----:B------:R-:W-:Y:S01]  /*5d80*/  @!UP0 UIADD3 UR10, UPT, UPT, UR42, 0x40, URZ ;  /* 0x000000402a0a8890 */ /* 0x000fe2000fffe0ff */
[----:B------:R-:W-:Y:S01]  /*5d90*/  @!P1 IADD3 R8, P0, PT, R16, 0x580, RZ ;  /* 0x0000058010089810 */ /* 0x000fe20007f1e0ff */
[----:B------:R-:W-:Y:S01]  /*5da0*/  @!UP0 UIADD3 UR8, UPT, UPT, UR21, 0xb00, URZ ;  /* 0x00000b0015088890 */ /* 0x000fe2000fffe0ff */
[----:B------:R-:W-:Y:S02]  /*5db0*/  VOTEU.ALL UP0, P1 ;  /* 0x0000000000ff7886 */ /* 0x000fe40000800000 */
[----:B------:R-:W-:Y:S01]  /*5dc0*/  IMAD.U32 R10, RZ, RZ, UR5 ;  /* 0x00000005ff0a7e24 */ /* 0x000fe2000f8e00ff */
[----:B------:R-:W-:Y:S01]  /*5dd0*/  UMOV UR9, UR41 ;  /* 0x0000002900097c82 */ /* 0x000fe20008000000 */
[----:B------:R-:W-:Y:S01]  /*5de0*/  IMAD.U32 R11, RZ, RZ, UR4 ;  /* 0x00000004ff0b7e24 */ /* 0x000fe2000f8e00ff */
[----:B------:R-:W-:Y:S01]  /*5df0*/  UMOV UR11, UR43 ;  /* 0x0000002b000b7c82 */ /* 0x000fe20008000000 */
[----:B------:R-:W-:Y:S01]  /*5e00*/  UMOV UR12, UR36 ;  /* 0x00000024000c7c82 */ /* 0x000fe20008000000 */
[----:B------:R-:W-:Y:S01]  /*5e10*/  @!P1 R2UR UR4, R10 ;  /* 0x000000000a0492ca */ /* 0x000fe200000e0000 */
[----:B------:R-:W-:Y:S01]  /*5e20*/  UPRMT UR6, UR47, 0x654, UR41 ;  /* 0x000006542f067896 */ /* 0x000fe20008000029 */
[----:B------:R-:W-:Y:S01]  /*5e30*/  @!P1 R2UR UR5, R11 ;  /* 0x000000000b0592ca */ /* 0x000fe200000e0000 */
[----:B------:R-:W-:Y:S11]  /*5e40*/  @!P1 IMAD.X R6, RZ, RZ, R17, P0 ;  /* 0x000000ffff069224 */ /* 0x000ff600000e0611 */
[----:B------:R-:W-:Y:S01]  /*5e50*/  @!UPT UIADD3 URZ, UPT, UPT, URZ, URZ, URZ ;  /* 0x000000fffffff290 */ /* 0x000fe2000fffe0ff */
[----:B------:R1:W-:Y:S01]  /*5e60*/  @!UP0 UTMALDG.3D [UR40], [UR4], desc[UR16] ;  /* 0x00001028040085b4 */ /* 0x0003e20008011000 */
[----:B------:R-:W-:Y:S05]  /*5e70*/  VOTEU.ALL UP0, P1 ;  /* 0x0000000000ff7886 */ /* 0x000fea0000800000 */
[----:B------:R1:W-:Y:S01]  /*5e80*/  @!UP0 UTMALDG.3D [UR8], [UR4], desc[UR16] ;  /* 0x00001008040085b4 */ /* 0x0003e20008011000 */
[----:B------:R1:W-:Y:S01]  /*5e90*/  @!P1 SYNCS.ARRIVE.TRANS64.RED.A0TR RZ, [UR21+0x1a0], R0 ;  /* 0x0001a000ffff99a7 */ /* 0x0003e20008300415 */
[----:B------:R-:W-:Y:S01]  /*5ea0*/  SYNCS.ARRIVE.TRANS64.RED.A1T0 RZ, [UR6], RZ ;  /* 0x000000ffffff79a7 */ /* 0x000fe20008100406 */
[----:B------:R-:W3:Y:S02]  /*5eb0*/  SYNCS.PHASECHK.TRANS64.TRYWAIT P2, [UR21+0x1c8], R9 ;  /* 0x0001c809ff0075a7 */ /* 0x000ee40008041115 */
[----:B-1-3--:R-:W-:Y:S05]  /*5ec0*/  @!P2 BRA `(.L_x_116) ;  /* 0x0000004c0098a947 */ /* 0x00afea0003800000 */
.L_x_251:
        /* <DEDUP_REMOVED lines=10> */
[----:B------:R-:W-:Y:S02]  /*5f70*/  @!UP0 UIADD3 UR10, UPT, UPT, UR42, 0x50, URZ ;  /* 0x000000502a0a8890 */ /* 0x000fe4000fffe0ff */
[----:B------:R-:W-:Y:S01]  /*5f80*/  @!UP0 UIADD3 UR8, UPT, UPT, UR21, 0x1b00, URZ ;  /* 0x00001b0015088890 */ /* 0x000fe2000fffe0ff */
[----:B------:R-:W-:Y:S01]  /*5f90*/  IMAD.U32 R10, RZ, RZ, UR5 ;  /* 0x00000005ff0a7e24 */ /* 0x000fe2000f8e00ff */
[----:B------:R-:W-:Y:S01]  /*5fa0*/  VOTEU.ALL UP0, P1 ;  /* 0x0000000000ff7886 */ /* 0x000fe20000800000 */
[----:B------:R-:W-:Y:S01]  /*5fb0*/  IMAD.U32 R11, RZ, RZ, UR4 ;  /* 0x00000004ff0b7e24 */ /* 0x000fe2000f8e00ff */
[----:B------:R-:W-:Y:S01]  /*5fc0*/  UMOV UR9, UR33 ;  /* 0x0000002100097c82 */ /* 0x000fe20008000000 */
[----:B------:R-:W-:Y:S01]  /*5fd0*/  UMOV UR11, UR43 ;  /* 0x0000002b000b7c82 */ /* 0x000fe20008000000 */
[----:B------:R-:W-:Y:S01]  /*5fe0*/  @!P1 R2UR UR4, R10 ;  /* 0x000000000a0492ca */ /* 0x000fe200000e0000 */
[----:B------:R-:W-:Y:S01]  /*5ff0*/  UMOV UR12, UR36 ;  /* 0x00000024000c7c82 */ /* 0x000fe20008000000 */
[----:B------:R-:W-:Y:S01]  /*6000*/  @!P1 R2UR UR5, R11 ;  /* 0x000000000b0592ca */ /* 0x000fe200000e0000 */
[----:B------:R-:W-:Y:S01]  /*6010*/  UPRMT UR6, UR47, 0x654, UR33 ;  /* 0x000006542f067896 */ /* 0x000fe20008000021 */
[----:B------:R-:W-:Y:S11]  /*6020*/  @!P1 IMAD.X R6, RZ, RZ, R17, P0 ;  /* 0x000000ffff069224 */ /* 0x000ff600000e0611 */
[----:B------:R1:W-:Y:S01]  /*6030*/  @!UP0 UTMALDG.3D [UR32], [UR4], desc[UR16] ;  /* 0x00001020040085b4 */ /* 0x0003e20008011000 */
[----:B------:R-:W-:Y:S05]  /*6040*/  VOTEU.ALL UP0, P1 ;  /* 0x0000000000ff7886 */ /* 0x000fea0000800000 */
[----:B------:R1:W-:Y:S01]  /*6050*/  @!UP0 UTMALDG.3D [UR8], [UR4], desc[UR16] ;  /* 0x00001008040085b4 */ /* 0x0003e20008011000 */
[----:B------:R1:W-:Y:S01]  /*6060*/  @!P1 SYNCS.ARRIVE.TRANS64.RED.A0TR RZ, [UR21+0x1a8], R0 ;  /* 0x0001a800ffff99a7 */ /* 0x0003e20008300415 */
[----:B------:R-:W-:Y:S01]  /*6070*/  SYNCS.ARRIVE.TRANS64.RED.A1T0 RZ, [UR6], RZ ;  /* 0x000000ffffff79a7 */ /* 0x000fe20008100406 */
[----:B------:R-:W3:Y:S02]  /*6080*/  SYNCS.PHASECHK.TRANS64.TRYWAIT P2, [UR21+0x1d0], R9 ;  /* 0x0001d009ff0075a7 */ /* 0x000ee40008041115 */
[----:B-1-3--:R-:W-:Y:S05]  /*6090*/  @!P2 BRA `(.L_x_117) ;  /* 0x0000004c003ca947 */ /* 0x00afea0003800000 */
.L_x_253:
        /* <DEDUP_REMOVED lines=9> */
[----:B------:R-:W-:Y:S01]  /*6130*/  VIADD R14, R14, 0x1 ;  /* 0x000000010e0e7836 */ /* 0x000fe20000000000 */
        /* <DEDUP_REMOVED lines=10> */
[----:B------:R-:W-:Y:S01]  /*61e0*/  UMOV UR12, UR36 ;  /* 0x00000024000c7c82 */ /* 0x000fe20008000000 */
[----:B------:R-:W-:Y:S11]  /*61f0*/  UPRMT UR6, UR47, 0x654, UR25 ;  /* 0x000006542f067896 */ /* 0x000ff60008000019 */
[----:B------:R1:W-:Y:S01]  /*6200*/  @!UP0 UTMALDG.3D [UR24], [UR4], desc[UR16] ;  /* 0x00001018040085b4 */ /* 0x0003e20008011000 */
[----:B------:R-:W-:Y:S05]  /*6210*/  VOTEU.ALL UP0, P1 ;  /* 0x0000000000ff7886 */ /* 0x000fea0000800000 */
[----:B------:R1:W-:Y:S01]  /*6220*/  @!UP0 UTMALDG.3D [UR8], [UR4], desc[UR16] ;  /* 0x00001008040085b4 */ /* 0x0003e20008011000 */
[----:B------:R1:W-:Y:S01]  /*6230*/  @!P1 SYNCS.ARRIVE.TRANS64.RED.A0TR RZ, [UR21+0x1b0], R0 ;  /* 0x0001b000ffff99a7 */ /* 0x0003e20008300415 */
[----:B------:R-:W-:Y:S01]  /*6240*/  SYNCS.ARRIVE.TRANS64.RED.A1T0 RZ, [UR6], RZ ;  /* 0x000000ffffff79a7 */ /* 0x000fe20008100406 */
[----:B------:R-:W3:Y:S02]  /*6250*/  SYNCS.PHASECHK.TRANS64.TRYWAIT P0, [UR21+0x1d8], R9 ;  /* 0x0001d809ff0075a7 */ /* 0x000ee40008001115 */
[----:B-1-3--:R-:W-:Y:S05]  /*6260*/  @!P0 BRA `(.L_x_118) ;  /* 0x0000004800e08947 */ /* 0x00afea0003800000 */
.L_x_255:
[----:B------:R-:W-:Y:S01]  /*6270*/  UPLOP3.LUT UP2, UPT, UPT, UPT, UPT, 0x80, 0x8 ;  /* 0x000000000008789c */ /* 0x000fe20003f4f070 */
[----:B------:R-:W-:Y:S01]  /*6280*/  @!P1 IADD3 R6, P0, PT, R16, 0x580, RZ ;  /* 0x0000058010069810 */ /* 0x000fe20007f1e0ff */
[----:B------:R-:W-:Y:S01]  /*6290*/  UMOV UR6, 0x0 ;  /* 0x0000000000067882 */ /* 0x000fe20000000000 */
[----:B------:R-:W-:Y:S01]  /*62a0*/  UMOV UR7, 0x10000000 ;  /* 0x1000000000077882 */ /* 0x000fe20000000000 */
[----:B------:R-:W-:Y:S01]  /*62b0*/  VOTEU.ALL UP0, P1 ;  /* 0x0000000000ff7886 */ /* 0x000fe20000800000 */
[----:B------:R-:W-:Y:S01]  /*62c0*/  @!P1 R2UR UR5, R6 ;  /* 0x00000000060592ca */ /* 0x000fe200000e0000 */
[----:B-1----:R-:W-:Y:S01]  /*62d0*/  @!P1 IMAD.X R0, RZ, RZ, R17, P0 ;  /* 0x000000ffff009224 */ /* 0x002fe200000e0611 */
[----:B------:R-:W-:Y:S01]  /*62e0*/  UMOV UR19, UR43 ;  /* 0x0000002b00137c82 */ /* 0x000fe20008000000 */
[----:B------:R-:W-:Y:S01]  /*62f0*/  UMOV UR20, UR36 ;  /* 0x0000002400147c82 */ /* 0x000fe20008000000 */
[----:B------:R-:W-:Y:S01]  /*6300*/  @!UP0 UIADD3 UR18, UPT, UPT, UR42, 0x30, URZ ;  /* 0x000000302a128890 */ /* 0x000fe2000fffe0ff */
[----:B------:R-:W-:Y:S01]  /*6310*/  R2UR UR24, R52 ;  /* 0x00000000341872ca */ /* 0x000fe200000e0000 */
[----:B------:R-:W-:Y:S01]  /*6320*/  @!UP0 UIADD3 UR16, UPT, UPT, UR21, 0x3300, URZ ;  /* 0x0000330015108890 */ /* 0x000fe2000fffe0ff */
[----:B------:R-:W-:Y:S01]  /*6330*/  @!P1 R2UR UR4, R0 ;  /* 0x00000000000492ca */ /* 0x000fe200000e0000 */
[----:B------:R-:W-:Y:S01]  /*6340*/  @!UP0 UIADD3 UR17, UPT, UPT, UR21, 0x1b8, URZ ;  /* 0x000001b815118890 */ /* 0x000fe2000fffe0ff */
[----:B------:R-:W-:Y:S01]  /*6350*/  ISETP.NE.AND P0, PT, R14, 0x2, PT ;  /* 0x000000020e00780c */ /* 0x000fe20003f05270 */
[----:B------:R-:W-:Y:S01]  /*6360*/  @!UP0 UIADD3 UR10, UPT, UPT, UR42, 0x70, URZ ;  /* 0x000000702a0a8890 */ /* 0x000fe2000fffe0ff */
[----:B------:R-:W-:Y:S01]  /*6370*/  LOP3.LUT R15, R15, 0x1, RZ, 0x3c, !PT ;  /* 0x000000010f0f7812 */ /* 0x000fe200078e3cff */
[----:B------:R-:W-:Y:S01]  /*6380*/  @!UP0 UIADD3 UR8, UPT, UPT, UR21, 0x3b00, URZ ;  /* 0x00003b0015088890 */ /* 0x000fe2000fffe0ff */
[----:B------:R-:W-:Y:S01]  /*6390*/  IMAD.U32 R8, RZ, RZ, UR5 ;  /* 0x00000005ff087e24 */ /* 0x000fe2000f8e00ff */
[----:B------:R-:W-:Y:S01]  /*63a0*/  VOTEU.ALL UP0, P1 ;  /* 0x0000000000ff7886 */ /* 0x000fe20000800000 */
[----:B------:R-:W-:Y:S01]  /*63b0*/  UMOV UR11, UR43 ;  /* 0x0000002b000b7c82 */ /* 0x000fe20008000000 */
[----:B------:R-:W-:Y:S01]  /*63c0*/  UMOV UR12, UR36 ;  /* 0x00000024000c7c82 */ /* 0x000fe20008000000 */
[----:B------:R-:W-:Y:S01]  /*63d0*/  UMOV UR9, UR17 ;  /* 0x0000001100097c82 */ /* 0x000fe20008000000 */
[----:B------:R-:W-:Y:S01]  /*63e0*/  SEL R0, RZ, 0x1, P0 ;  /* 0x00000001ff007807 */ /* 0x000fe20000000000 */
[----:B------:R-:W-:Y:S01]  /*63f0*/  UIADD3 UR24, UPT, UPT, UR14, UR24, URZ ;  /* 0x000000180e187290 */ /* 0x000fe2000fffe0ff */
[----:B------:R-:W-:Y:S01]  /*6400*/  IMAD.U32 R9, RZ, RZ, UR4 ;  /* 0x00000004ff097e24 */ /* 0x000fe2000f8e00ff */
[----:B------:R-:W-:Y:S01]  /*6410*/  @!P1 R2UR UR4, R8 ;  /* 0x00000000080492ca */ /* 0x000fe200000e0000 */
[----:B------:R-:W-:Y:S01]  /*6420*/  UMOV UR36, UR29 ;  /* 0x0000001d00247c82 */ /* 0x000fe20008000000 */
[----:B------:R-:W-:Y:S02]  /*6430*/  LOP3.LUT R13, R13, R0, RZ, 0x3c, !PT ;  /* 0x000000000d0d7212 */ /* 0x000fe400078e3cff */
[----:B------:R-:W-:Y:S02]  /*6440*/  @!P1 R2UR UR5, R9 ;  /* 0x00000000090592ca */ /* 0x000fe400000e0000 */
[----:B------:R-:W-:Y:S11]  /*6450*/  SEL R14, R14, RZ, P0 ;  /* 0x000000ff0e0e7207 */ /* 0x000ff60000000000 */
[----:B------:R1:W-:Y:S01]  /*6460*/  @!UP0 UTMALDG.3D [UR16], [UR4], desc[UR6] ;  /* 0x00000610040085b4 */ /* 0x0003e20008011000 */
[----:B------:R-:W-:Y:S05]  /*6470*/  VOTEU.ALL UP0, P1 ;  /* 0x0000000000ff7886 */ /* 0x000fea0000800000 */
[----:B------:R3:W-:Y:S01]  /*6480*/  @!UP0 UTMALDG.3D [UR8], [UR4], desc[UR6] ;  /* 0x00000608040085b4 */ /* 0x0007e20008011000 */
[----:B------:R3:W-:Y:S01]  /*6490*/  @!P1 SYNCS.ARRIVE.TRANS64.RED.A0TR RZ, [UR21+0x1b8], R7 ;  /* 0x0001b807ffff99a7 */ /* 0x0007e20008300415 */
[----:B------:R-:W-:Y:S01]  /*64a0*/  SYNCS.ARRIVE.TRANS64.RED.A1T0 RZ, [UR37], RZ ;  /* 0x000000ffffff79a7 */ /* 0x000fe20008100425 */
[----:B-1----:R-:W-:Y:S01]  /*64b0*/  UIADD3 UR20, UPT, UPT, UR13, UR63, URZ ;  /* 0x0000003f0d147290 */ /* 0x002fe2000fffe0ff */
[----:B------:R-:W-:Y:S11]  /*64c0*/  BRA.U UP1, `(.L_x_119) ;  /* 0xfffffff101047547 */ /* 0x000ff6000b83ffff */
[----:B------:R-:W-:-:S04]  /*64d0*/  SHF.L.U32 R2, R15, 0x1f, RZ ;  /* 0x0000001f0f027819 */ /* 0x000fc800000006ff */
[----:B------:R-:W1:Y:S02]  /*64e0*/  SYNCS.PHASECHK.TRANS64.TRYWAIT P0, [UR21+0x1c0], R2 ;  /* 0x0001c002ff0075a7 */ /* 0x000e640008001115 */
[----:B-1----:R-:W-:Y:S05]  /*64f0*/  @!P0 BRA `(.L_x_120) ;  /* 0x0000004800548947 */ /* 0x002fea0003800000 */
.L_x_257:
[----:B------:R-:W4:Y:S02]  /*6500*/  SYNCS.PHASECHK.TRANS64.TRYWAIT P0, [UR21+0x1c8], R2 ;  /* 0x0001c802ff0075a7 */ /* 0x000f240008001115 */
[----:B----4-:R-:W-:Y:S05]  /*6510*/  @!P0 BRA `(.L_x_121) ;  /* 0x0000004800648947 */ /* 0x010fea0003800000 */
.L_x_259:
[----:B------:R-:W4:Y:S02]  /*6520*/  SYNCS.PHASECHK.TRANS64.TRYWAIT P0, [UR21+0x1d0], R2 ;  /* 0x0001d002ff0075a7 */ /* 0x000f240008001115 */
[----:B----4-:R-:W-:Y:S05]  /*6530*/  @!P0 BRA `(.L_x_122) ;  /* 0x0000004800748947 */ /* 0x010fea0003800000 */
.L_x_261:
[----:B-1----:R-:W-:-:S07]  /*6540*/  MOV R0, UR21 ;  /* 0x0000001500007c02 */ /* 0x002fce0008000f00 */
.L_x_123:
[----:B-1----:R-:W-:-:S04]  /*6550*/  SHF.L.U32 R2, R15, 0x1f, RZ ;  /* 0x0000001f0f027819 */ /* 0x002fc800000006ff */
[----:B------:R1:W4:Y:S03]  /*6560*/  SYNCS.PHASECHK.TRANS64.TRYWAIT P0, [R0+URZ+0x1d8], R2 ;  /* 0x0001d802000075a7 */ /* 0x00032600080011ff */
[----:B----4-:R-:W-:Y:S05]  /*6570*/  @!P0 NANOSLEEP.SYNCS 0x989680 ;  /* 0x009896800000895d */ /* 0x010fea0003900000 */
[----:B------:R-:W4:Y:S02]  /*6580*/  @!P0 SYNCS.PHASECHK.TRANS64 P0, [R0+URZ+0x1d8], R2 ;  /* 0x0001d802000085a7 */ /* 0x000f2400080010ff */
[----:B--234-:R-:W-:Y:S05]  /*6590*/  @P0 EXIT ;  /* 0x000000000000094d */ /* 0x01cfea0003800000 */
[----:B------:R-:W-:Y:S05]  /*65a0*/  BRA `(.L_x_123) ;  /* 0xfffffffc00e87947 */ /* 0x000fea000383ffff */
.L_x_108:
[----:B------:R-:W-:-:S06]  /*65b0*/  UISETP.GE.AND UP0, UPT, UR23, 0x4, UPT ;  /* 0x000000041700788c */ /* 0x000fcc000bf06270 */
[----:B------:R-:W-:-:S13]  /*65c0*/  PLOP3.LUT P0, PT, PT, PT, UP0, 0x80, 0x8 ;  /* 0x000000000008781c */ /* 0x000fda0003f0f008 */
[----:B-1----:R-:W-:Y:S05]  /*65d0*/  @!P0 EXIT ;  /* 0x000000000000894d */ /* 0x002fea0003800000 */
[----:B------:R-:W-:Y:S01]  /*65e0*/  BAR.SYNC.DEFER_BLOCKING 0x6, 0xa0 ;  /* 0x0182800000007b1d */ /* 0x000fe20000010000 */
[----:B------:R-:W-:Y:S01]  /*65f0*/  IMAD.SHL.U32 R49, R61, 0x10, RZ ;  /* 0x000000103d317824 */ /* 0x000fe200078e00ff */
[----:B------:R-:W-:Y:S01]  /*6600*/  CS2R R58, SRZ ;  /* 0x00000000003a7805 */ /* 0x000fe2000001ff00 */
[----:B------:R-:W-:Y:S02]  /*6610*/  IMAD.SHL.U32 R5, R51, 0x200, RZ ;  /* 0x0000020033057824 */ /* 0x000fe400078e00ff */
[----:B------:R-:W-:Y:S01]  /*6620*/  IMAD.U32 R23, R61, 0x10000, RZ ;  /* 0x000100003d177824 */ /* 0x000fe200078e00ff */
[----:B------:R-:W-:Y:S01]  /*6630*/  UMOV UR43, 0x400 ;  /* 0x00000400002b7882 */ /* 0x000fe20000000000 */
[----:B------:R-:W-:Y:S01]  /*6640*/  LOP3.LUT R48, R49, 0x5b0, RZ, 0xc0, !PT ;  /* 0x000005b031307812 */ /* 0x000fe200078ec0ff */
[----:B------:R-:W-:Y:S01]  /*6650*/  ULEA UR43, UR47, UR43, 0x18 ;  /* 0x0000002b2f2b7291 */ /* 0x000fe2000f8ec0ff */
[----:B------:R-:W1:Y:S01]  /*6660*/  LDC.64 R44, c[0x0][0x888] ;  /* 0x00022200ff2c7b82 */ /* 0x000e620000000a00 */
[----:B------:R-:W-:Y:S01]  /*6670*/  IMAD.SHL.U32 R4, R61, 0x2, RZ ;  /* 0x000000023d047824 */ /* 0x000fe200078e00ff */
[----:B------:R-:W-:Y:S01]  /*6680*/  LOP3.LUT R48, R48, 0x200, R5, 0xf8, !PT ;  /* 0x0000020030307812 */ /* 0x000fe200078ef805 */
[----:B------:R-:W-:Y:S01]  /*6690*/  IMAD.SHL.U32 R5, R51, 0x200000, RZ ;  /* 0x0020000033057824 */ /* 0x000fe200078e00ff */
[C---:B------:R-:W-:Y:S01]  /*66a0*/  LOP3.LUT R6, R49.reuse, 0x40, RZ, 0xc0, !PT ;  /* 0x0000004031067812 */ /* 0x040fe200078ec0ff */
[----:B------:R-:W-:Y:S01]  /*66b0*/  UIADD3 UR4, UPT, UPT, UR43, 0x300, URZ ;  /* 0x000003002b047890 */ /* 0x000fe2000fffe0ff */
[----:B------:R-:W-:Y:S01]  /*66c0*/  LOP3.LUT P0, RZ, R49, 0x40, RZ, 0xc0, !PT ;  /* 0x0000004031ff7812 */ /* 0x000fe2000780c0ff */
[----:B------:R-:W-:Y:S01]  /*66d0*/  IMAD.MOV.U32 R60, RZ, RZ, 0x1 ;  /* 0x00000001ff3c7424 */ /* 0x000fe200078e00ff */
[----:B------:R-:W2:Y:S01]  /*66e0*/  LDC.64 R46, c[0x0][0x890] ;  /* 0x00022400ff2e7b82 */ /* 0x000ea20000000a00 */
[----:B------:R-:W-:Y:S01]  /*66f0*/  LOP3.LUT R5, R5, 0x200000, RZ, 0xc0, !PT ;  /* 0x0020000005057812 */ /* 0x000fe200078ec0ff */
[----:B------:R-:W-:Y:S01]  /*6700*/  IMAD.MOV.U32 R22, RZ, RZ, RZ ;  /* 0x000000ffff167224 */ /* 0x000fe200078e00ff */
[----:B------:R-:W-:Y:S01]  /*6710*/  LOP3.LUT R4, R6, 0x8, R4, 0xf8, !PT ;  /* 0x0000000806047812 */ /* 0x000fe200078ef804 */
[----:B------:R-:W-:Y:S01]  /*6720*/  IMAD.MOV.U32 R56, RZ, RZ, RZ ;  /* 0x000000ffff387224 */ /* 0x000fe200078e00ff */
[----:B------:R-:W-:Y:S01]  /*6730*/  LOP3.LUT R23, R5, 0x400000, R23, 0xf8, !PT ;  /* 0x0040000005177812 */ /* 0x000fe200078ef817 */
[----:B------:R-:W-:Y:S01]  /*6740*/  IMAD.U32 R53, RZ, RZ, UR4 ;  /* 0x00000004ff357e24 */ /* 0x000fe2000f8e00ff */
[----:B------:R-:W3:Y:S01]  /*6750*/  LDS R0, [UR43+0x2a0] ;  /* 0x0002a02bff007984 */ /* 0x000ee20008000800 */
[----:B------:R-:W4:Y:S01]  /*6760*/  LDC.64 R42, c[0x0][0x8b0] ;  /* 0x00022c00ff2a7b82 */ /* 0x000f220000000a00 */
[----:B------:R-:W-:Y:S01]  /*6770*/  LOP3.LUT R48, R48, R4, RZ, 0xfc, !PT ;  /* 0x0000000430307212 */ /* 0x000fe200078efcff */
[----:B------:R-:W1:Y:S01]  /*6780*/  LDCU UR60, c[0x0][0x370] ;  /* 0x00006e00ff3c77ac */ /* 0x000e620008000800 */
[----:B------:R-:W-:Y:S01]  /*6790*/  LOP3.LUT R61, R61, 0x60, RZ, 0xc0, !PT ;  /* 0x000000603d3d7812 */ /* 0x000fe200078ec0ff */
[----:B------:R-:W1:Y:S04]  /*67a0*/  LDCU UR42, c[0x0][0xb0c] ;  /* 0x00016180ff2a77ac */ /* 0x000e680008000800 */
[----:B------:R-:W1:Y:S01]  /*67b0*/  LDC.64 R40, c[0x0][0x8a8] ;  /* 0x00022a00ff287b82 */ /* 0x000e620000000a00 */
[----:B------:R-:W1:Y:S01]  /*67c0*/  LDCU UR39, c[0x0][0xb30] ;  /* 0x00016600ff2777ac */ /* 0x000e620008000800 */
[----:B------:R-:W1:Y:S01]  /*67d0*/  LDCU.64 UR54, c[0x0][0x888] ;  /* 0x00011100ff3677ac */ /* 0x000e620008000a00 */
[----:B------:R-:W1:Y:S01]  /*67e0*/  LDCU.64 UR40, c[0x0][0xb28] ;  /* 0x00016500ff2877ac */ /* 0x000e620008000a00 */
[----:B------:R-:W1:Y:S01]  /*67f0*/  LDCU.128 UR56, c[0x0][0xb10] ;  /* 0x00016200ff3877ac */ /* 0x000e620008000c00 */
[----:B------:R-:W1:Y:S01]  /*6800*/  LDCU UR53, c[0x0][0x374] ;  /* 0x00006e80ff3577ac */ /* 0x000e620008000800 */
[----:B------:R-:W-:Y:S01]  /*6810*/  UMOV UR52, URZ ;  /* 0x000000ff00347c82 */ /* 0x000fe20008000000 */
[----:B------:R-:W-:Y:S01]  /*6820*/  UMOV UR46, URZ ;  /* 0x000000ff002e7c82 */ /* 0x000fe20008000000 */
[----:B---3--:R-:W-:Y:S01]  /*6830*/  IMAD.IADD R23, R0, 0x1, R23 ;  /* 0x0000000100177824 */ /* 0x008fe200078e0217 */
[----:B--2---:R-:W-:-:S07]  /*6840*/  P2R R0, PR, RZ, 0x1 ;  /* 0x00000001ff007803 */ /* 0x004fce0000000000 */
.L_x_167:
[----:B------:R-:W-:Y:S02]  /*6850*/  LEA R3, R56, UR43, 0x3 ;  /* 0x0000002b38037c11 */ /* 0x000fe4000f8e18ff */
[----:B------:R-:W-:Y:S02]  /*6860*/  SHF.L.U32 R0, R58, 0x1f, RZ ;  /* 0x0000001f3a007819 */ /* 0x000fe400000006ff */
[----:B-1----:R-:W-:Y:S02]  /*6870*/  LEA R4, R56, UR43, 0x4 ;  /* 0x0000002b38047c11 */ /* 0x002fe4000f8e20ff */
[----:B------:R-:W2:Y:S02]  /*6880*/  SYNCS.PHASECHK.TRANS64.TRYWAIT P0, [R3+URZ+0x1f0], R0 ;  /* 0x0001f000030075a7 */ /* 0x000ea400080011ff */
[----:B--2---:R-:W-:Y:S05]  /*6890*/  @!P0 BRA `(.L_x_124) ;  /* 0x0000004400b48947 */ /* 0x004fea0003800000 */
.L_x_262:
[----:B------:R-:W3:Y:S01]  /*68a0*/  LDS.128 R4, [R4+0x280] ;  /* 0x0002800004047984 */ /* 0x000ee20000000c00 */
[----:B------:R-:W-:Y:S01]  /*68b0*/  UISETP.GE.AND UP0, UPT, UR45, 0x1, UPT ;  /* 0x000000012d00788c */ /* 0x000fe2000bf06270 */
[----:B------:R-:W-:Y:S01]  /*68c0*/  @!PT LDS RZ, [RZ] ;  /* 0x00000000fffff984 */ /* 0x000fe20000000800 */
[----:B------:R-:W-:Y:S01]  /*68d0*/  @!PT LDS RZ, [RZ] ;  /* 0x00000000fffff984 */ /* 0x000fe20000000800 */
[----:B------:R-:W-:Y:S01]  /*68e0*/  @!PT LDS RZ, [RZ] ;  /* 0x00000000fffff984 */ /* 0x000fe20000000800 */
[----:B------:R-:W-:Y:S01]  /*68f0*/  @!PT LDS RZ, [RZ] ;  /* 0x00000000fffff984 */ /* 0x000fe20000000800 */
[----:B------:R1:W-:Y:S06]  /*6900*/  MEMBAR.ALL.CTA ;  /* 0x0000000000007992 */ /* 0x0003ec0000008000 */
[----:B-1----:R-:W1:Y:S01]  /*6910*/  FENCE.VIEW.ASYNC.S ;  /* 0x00000000000073c6 */ /* 0x002e620000000000 */
[----:B---3--:R-:W-:Y:S11]  /*6920*/  LOP3.LUT P0, RZ, R6, 0x1, RZ, 0xc0, !PT ;  /* 0x0000000106ff7812 */ /* 0x008ff6000780c0ff */
[----:B------:R-:W-:Y:S02]  /*6930*/  @!UPT UIADD3 URZ, UPT, UPT, URZ, URZ, URZ ;  /* 0x000000fffffff290 */ /* 0x000fe4000fffe0ff */
[----:B-1----:R-:W-:Y:S01]  /*6940*/  VOTEU.ANY UP1, P0 ;  /* 0x0000000000ff7886 */ /* 0x002fe20000020100 */
[----:B------:R-:W-:Y:S01]  /*6950*/  PLOP3.LUT P0, PT, PT, PT, UP1, 0x80, 0x8 ;  /* 0x000000000008781c */ /* 0x000fe20003f0f018 */
[----:B------:R-:W-:Y:S11]  /*6960*/  UP2UR UR62, UPR, URZ, 0x2 ;  /* 0x00000002ff3e7883 */ /* 0x000ff60008000000 */
[----:B------:R-:W-:Y:S01]  /*6970*/  @!UPT UIADD3 URZ, UPT, UPT, URZ, URZ, URZ ;  /* 0x000000fffffff290 */ /* 0x000fe2000fffe0ff */
[----:B--2---:R-:W-:Y:S02]  /*6980*/  @P0 SHF.R.U32.HI R0, RZ, 0x10, R5 ;  /* 0x00000010ff000819 */ /* 0x004fe40000011605 */
        /* <DEDUP_REMOVED lines=12> */
[----:B------:R-:W2:Y:S01]  /*6a50*/  LDCU UR12, c[0x0][0xb20] ;  /* 0x00016400ff0c77ac */ /* 0x000ea20008000800 */
[----:B------:R-:W-:Y:S02]  /*6a60*/  UIMAD.WIDE.U32 UR4, UR53, UR59, URZ ;  /* 0x0000003b350472a5 */ /* 0x000fe4000f8e00ff */
[----:B------:R-:W-:Y:S02]  /*6a70*/  UIMAD.WIDE.U32 UR6, UR60, UR56, URZ ;  /* 0x000000383c0672a5 */ /* 0x000fe4000f8e00ff */
[----:B------:R-:W-:Y:S02]  /*6a80*/  UISETP.NE.AND UP0, UPT, UR58, 0x1, UPT ;  /* 0x000000013a00788c */ /* 0x000fe4000bf05270 */
[----:B------:R-:W-:Y:S02]  /*6a90*/  UIMAD.WIDE.U32 UR8, UR37, UR59, URZ ;  /* 0x0000003b250872a5 */ /* 0x000fe4000f8e00ff */
[----:B------:R-:W-:Y:S02]  /*6aa0*/  UIMAD.WIDE.U32 UR10, UR38, UR56, URZ ;  /* 0x00000038260a72a5 */ /* 0x000fe4000f8e00ff */
[----:B------:R-:W-:Y:S02]  /*6ab0*/  UISETP.NE.AND UP1, UPT, UR42, 0x1, UPT ;  /* 0x000000012a00788c */ /* 0x000fe4000bf25270 */
[----:B------:R-:W-:Y:S01]  /*6ac0*/  UISETP.NE.AND UP2, UPT, UR45, 0x1, UPT ;  /* 0x000000012d00788c */ /* 0x000fe2000bf45270 */
[----:B------:R-:W-:Y:S02]  /*6ad0*/  UMOV UR4, UR5 ;  /* 0x0000000500047c82 */ /* 0x000fe40008000000 */
[----:B--2---:R-:W-:Y:S03]  /*6ae0*/  USHF.R.U32.HI UR5, URZ, UR12, UR4 ;  /* 0x0000000cff057299 */ /* 0x004fe60008011604 */
[----:B------:R-:W-:Y:S02]  /*6af0*/  UMOV UR4, UR7 ;  /* 0x0000000700047c82 */ /* 0x000fe40008000000 */
[----:B------:R-:W-:Y:S02]  /*6b00*/  USHF.R.U32.HI UR7, URZ, UR57, UR4 ;  /* 0x00000039ff077299 */ /* 0x000fe40008011604 */
[----:B------:R-:W-:Y:S02]  /*6b10*/  USEL UR4, UR53, UR5, !UP0 ;  /* 0x0000000535047287 */ /* 0x000fe4000c000000 */
[----:B------:R-:W-:Y:S01]  /*6b20*/  USEL UR7, UR60, UR7, !UP1 ;  /* 0x000000073c077287 */ /* 0x000fe2000c800000 */
[----:B------:R-:W-:Y:S01]  /*6b30*/  UMOV UR5, UR9 ;  /* 0x0000000900057c82 */ /* 0x000fe20008000000 */
[----:B------:R-:W-:Y:S02]  /*6b40*/  UIMAD.WIDE.U32 UR8, UR4, UR40, URZ ;  /* 0x00000028040872a5 */ /* 0x000fe4000f8e00ff */
[----:B------:R-:W-:Y:S03]  /*6b50*/  USHF.R.U32.HI UR6, URZ, UR12, UR5 ;  /* 0x0000000cff067299 */ /* 0x000fe60008011605 */
[----:B------:R-:W-:Y:S01]  /*6b60*/  UMOV UR5, UR11 ;  /* 0x0000000b00057c82 */ /* 0x000fe20008000000 */
[----:B------:R-:W-:Y:S02]  /*6b70*/  UIMAD.WIDE.U32 UR10, UR7, UR40, URZ ;  /* 0x00000028070a72a5 */ /* 0x000fe4000f8e00ff */
[----:B------:R-:W-:Y:S02]  /*6b80*/  USHF.R.U32.HI UR12, URZ, UR57, UR5 ;  /* 0x00000039ff0c7299 */ /* 0x000fe40008011605 */
[----:B------:R-:W-:Y:S01]  /*6b90*/  USEL UR6, UR37, UR6, !UP0 ;  /* 0x0000000625067287 */ /* 0x000fe2000c000000 */
[----:B------:R-:W-:Y:S02]  /*6ba0*/  UMOV UR5, UR9 ;  /* 0x0000000900057c82 */ /* 0x000fe40008000000 */
[----:B------:R-:W-:Y:S01]  /*6bb0*/  UMOV UR10, UR11 ;  /* 0x0000000b000a7c82 */ /* 0x000fe20008000000 */
[----:B------:R-:W-:Y:S02]  /*6bc0*/  @UP2 USHF.R.U32.HI UR4, URZ, UR41, UR5 ;  /* 0x00000029ff042299 */ /* 0x000fe40008011605 */
[----:B------:R-:W-:Y:S02]  /*6bd0*/  @UP2 USHF.R.U32.HI UR7, URZ, UR41, UR10 ;  /* 0x00000029ff072299 */ /* 0x000fe4000801160a */
[----:B------:R-:W-:Y:S02]  /*6be0*/  UIMAD UR4, UR45, UR4, URZ ;  /* 0x000000042d0472a4 */ /* 0x000fe4000f8e02ff */
        /* <DEDUP_REMOVED lines=8> */
[----:B------:R-:W-:Y:S02]  /*6c70*/  USEL UR11, UR6, UR4, !UP2 ;  /* 0x00000004060b7287 */ /* 0x000fe4000d000000 */
[----:B------:R-:W-:Y:S02]  /*6c80*/  UIADD3 UR8, UPT, UPT, -UR5, URZ, URZ ;  /* 0x000000ff05087290 */ /* 0x000fe4000fffe1ff */
[----:B------:R-:W-:Y:S01]  /*6c90*/  UIADD3 UR10, UPT, UPT, -UR11, URZ, URZ ;  /* 0x000000ff0b0a7290 */ /* 0x000fe2000fffe1ff */
[----:B------:R-:W-:Y:S01]  /*6ca0*/  @!UP0 UMOV UR4, UR9 ;  /* 0x0000000900048c82 */ /* 0x000fe20008000000 */
[----:B------:R-:W-:Y:S02]  /*6cb0*/  UIADD3 UR9, UPT, UPT, -UR6, URZ, URZ ;  /* 0x000000ff06097290 */ /* 0x000fe4000fffe1ff */
[----:B------:R-:W-:Y:S02]  /*6cc0*/  @!UP0 USHF.R.U32.HI UR4, URZ, UR41, UR4 ;  /* 0x00000029ff048299 */ /* 0x000fe40008011604 */
[----:B------:R-:W-:Y:S02]  /*6cd0*/  UIMAD UR10, UR45, UR10, UR6 ;  /* 0x0000000a2d0a72a4 */ /* 0x000fe4000f8e0206 */
[----:B------:R-:W-:Y:S04]  /*6ce0*/  @!UP0 USEL UR4, UR5, UR4, !UP2 ;  /* 0x0000000405048287 */ /* 0x000fe8000d000000 */
[----:B------:R-:W-:Y:S02]  /*6cf0*/  @!UP0 UIMAD UR10, UR7, UR10, UR4 ;  /* 0x0000000a070a82a4 */ /* 0x000fe4000f8e0204 */
[----:B------:R-:W-:Y:S02]  /*6d00*/  @!UP0 UIADD3 UR11, UPT, UPT, UR11, -UR4, URZ ;  /* 0x800000040b0b8290 */ /* 0x000fe4000fffe0ff */
[----:B------:R-:W-:Y:S02]  /*6d10*/  UIMAD UR7, UR42, UR8, UR38 ;  /* 0x000000082a0772a4 */ /* 0x000fe4000f8e0226 */
[----:B------:R-:W-:Y:S02]  /*6d20*/  @!UP0 UIMAD UR6, UR11, UR45, UR5 ;  /* 0x0000002d0b0682a4 */ /* 0x000fe4000f8e0205 */
[----:B------:R-:W-:Y:S01]  /*6d30*/  UIMAD UR4, UR58, UR9, UR37 ;  /* 0x000000093a0472a4 */ /* 0x000fe2000f8e0225 */
[----:B------:R-:W-:Y:S02]  /*6d40*/  @!UP0 UMOV UR5, UR10 ;  /* 0x0000000a00058c82 */ /* 0x000fe40008000000 */
[----:B------:R-:W-:Y:S02]  /*6d50*/  UIMAD UR38, UR5, UR42, UR7 ;  /* 0x0000002a052672a4 */ /* 0x000fe4000f8e0207 */
[----:B------:R-:W-:Y:S11]  /*6d60*/  UIMAD UR37, UR6, UR58, UR4 ;  /* 0x0000003a062572a4 */ /* 0x000ff6000f8e0204 */
[----:B------:R-:W-:Y:S01]  /*6d70*/  @!UPT UIADD3 URZ, UPT, UPT, URZ, URZ, URZ ;  /* 0x000000fffffff290 */ /* 0x000fe2000fffe0ff */
.L_x_125:
[----:B------:R-:W-:Y:S01]  /*6d80*/  UISETP.NE.AND UP0, UPT, UR39, 0x1, UPT ;  /* 0x000000012700788c */ /* 0x000fe2000bf05270 */
[----:B------:R-:W-:Y:S01]  /*6d90*/  LOP3.LUT P0, RZ, R53, 0x90, RZ, 0xc0, !PT ;  /* 0x0000009035ff7812 */ /* 0x000fe2000780c0ff */
[----:B------:R-:W-:Y:S01]  /*6da0*/  USHF.L.U32 UR50, UR24, 0x6, URZ ;  /* 0x0000000618327899 */ /* 0x000fe200080006ff */
[----:B------:R-:W-:Y:S01]  /*6db0*/  BSSY.RECONVERGENT B6, `(.L_x_126) ;  /* 0x0000034000067945 */ /* 0x000fe20003800200 */
[----:B------:R-:W-:Y:S01]  /*6dc0*/  USHF.L.U32 UR49, UR20, 0x7, URZ ;  /* 0x0000000714317899 */ /* 0x000fe200080006ff */
[----:B------:R-:W-:Y:S06]  /*6dd0*/  IADD3 R56, PT, PT, R56, 0x1, RZ ;  /* 0x0000000138387810 */ /* 0x000fec0007ffe0ff */
[----:B------:R-:W2:Y:S01]  /*6de0*/  @!UP0 LDCU.128 UR12, c[0x0][0xb10] ;  /* 0x00016200ff0c87ac */ /* 0x000ea20008000c00 */
[----:B------:R-:W3:Y:S01]  /*6df0*/  @!UP0 LDCU UR5, c[0x0][0xb0c] ;  /* 0x00016180ff0587ac */ /* 0x000ee20008000800 */
[----:B------:R-:W4:Y:S01]  /*6e00*/  @!UP0 LDCU UR10, c[0x0][0xb20] ;  /* 0x00016400ff0a87ac */ /* 0x000f220008000800 */
[----:B--2---:R-:W-:Y:S02]  /*6e10*/  UIMAD.WIDE.U32 UR8, UR38, UR12, URZ ;  /* 0x0000000c260872a5 */ /* 0x004fe4000f8e00ff */
[----:B------:R-:W-:Y:S02]  /*6e20*/  UIMAD.WIDE.U32 UR6, UR37, UR15, URZ ;  /* 0x0000000f250672a5 */ /* 0x000fe4000f8e00ff */
[----:B------:R-:W-:Y:S03]  /*6e30*/  @!UP0 UISETP.NE.AND UP1, UPT, UR14, 0x1, UPT ;  /* 0x000000010e00888c */ /* 0x000fe6000bf25270 */
[----:B------:R-:W-:Y:S01]  /*6e40*/  @!UP0 UMOV UR4, UR9 ;  /* 0x0000000900048c82 */ /* 0x000fe20008000000 */
[----:B---3--:R-:W-:Y:S02]  /*6e50*/  @!UP0 UISETP.NE.AND UP2, UPT, UR5, 0x1, UPT ;  /* 0x000000010500888c */ /* 0x008fe4000bf45270 */
[----:B------:R-:W-:Y:S01]  /*6e60*/  @!UP0 USHF.R.U32.HI UR4, URZ, UR13, UR4 ;  /* 0x0000000dff048299 */ /* 0x000fe20008011604 */
[----:B------:R-:W-:Y:S02]  /*6e70*/  @!UP0 UMOV UR6, UR7 ;  /* 0x0000000700068c82 */ /* 0x000fe40008000000 */
[----:B----4-:R-:W-:Y:S02]  /*6e80*/  @!UP0 USHF.R.U32.HI UR6, URZ, UR10, UR6 ;  /* 0x0000000aff068299 */ /* 0x010fe40008011606 */
[----:B------:R-:W-:Y:S02]  /*6e90*/  @!UP0 USEL UR7, UR38, UR4, !UP2 ;  /* 0x0000000426078287 */ /* 0x000fe4000d000000 */
[----:B------:R-:W-:Y:S04]  /*6ea0*/  @!UP0 USEL UR6, UR37, UR6, !UP1 ;  /* 0x0000000625068287 */ /* 0x000fe8000c800000 */
[----:B------:R-:W-:Y:S02]  /*6eb0*/  @!UP0 UIADD3 UR4, UPT, UPT, -UR7, UR6, URZ ;  /* 0x0000000607048290 */ /* 0x000fe4000fffe1ff */
[----:B------:R-:W-:Y:S02]  /*6ec0*/  @!UP0 UIADD3 UR6, UPT, UPT, UR7, -UR6, URZ ;  /* 0x8000000607068290 */ /* 0x000fe4000fffe0ff */
[----:B------:R-:W-:Y:S02]  /*6ed0*/  @!UP0 UIMAD UR38, UR4, UR5, UR38 ;  /* 0x00000005042682a4 */ /* 0x000fe4000f8e0226 */
[----:B------:R-:W-:Y:S01]  /*6ee0*/  @!UP0 UIMAD UR37, UR6, UR14, UR37 ;  /* 0x0000000e062582a4 */ /* 0x000fe2000f8e0225 */
[----:B------:R-:W-:Y:S11]  /*6ef0*/  @!P0 BRA `(.L_x_127) ;  /* 0x00000000007c8947 */ /* 0x000ff60003800000 */
[----:B------:R-:W2:Y:S01]  /*6f00*/  LDCU.64 UR8, c[0x4][0x80] ;  /* 0x01001000ff0877ac */ /* 0x000ea20008000a00 */
[----:B------:R-:W-:Y:S01]  /*6f10*/  MOV R2, 0x0 ;  /* 0x0000000000027802 */ /* 0x000fe20000000f00 */
[----:B------:R-:W-:Y:S02]  /*6f20*/  HFMA2 R12, -RZ, RZ, 0, 5.9604644775390625e-08 ;  /* 0x00000001ff0c7431 */ /* 0x000fe400000001ff */
[----:B------:R-:W-:Y:S01]  /*6f30*/  IMAD.MOV.U32 R8, RZ, RZ, 0x70 ;  /* 0x00000070ff087424 */ /* 0x000fe200078e00ff */
[----:B------:R3:W4:Y:S01]  /*6f40*/  LDC.64 R14, c[0x4][R2] ;  /* 0x01000000020e7b82 */ /* 0x0007220000000a00 */
[----:B------:R-:W1:Y:S01]  /*6f50*/  LDCU.64 UR6, c[0x4][0x88] ;  /* 0x01001100ff0677ac */ /* 0x000e620008000a00 */
[----:B------:R-:W-:Y:S01]  /*6f60*/  IMAD.MOV.U32 R13, RZ, RZ, RZ ;  /* 0x000000ffff0d7224 */ /* 0x000fe200078e00ff */
[----:B------:R-:W1:Y:S01]  /*6f70*/  LDCU.64 UR4, c[0x4][0x8] ;  /* 0x01000100ff0477ac */ /* 0x000e620008000a00 */
[----:B--2---:R-:W-:Y:S01]  /*6f80*/  MOV R5, UR9 ;  /* 0x0000000900057c02 */ /* 0x004fe20008000f00 */
[----:B------:R-:W-:Y:S01]  /*6f90*/  IMAD.U32 R4, RZ, RZ, UR8 ;  /* 0x00000008ff047e24 */ /* 0x000fe2000f8e00ff */
[----:B-1----:R-:W-:Y:S01]  /*6fa0*/  MOV R7, UR7 ;  /* 0x0000000700077c02 */ /* 0x002fe20008000f00 */
[----:B------:R-:W-:Y:S01]  /*6fb0*/  IMAD.U32 R6, RZ, RZ, UR6 ;  /* 0x00000006ff067e24 */ /* 0x000fe2000f8e00ff */
[----:B------:R-:W-:Y:S01]  /*6fc0*/  MOV R11, UR5 ;  /* 0x00000005000b7c02 */ /* 0x000fe20008000f00 */
[----:B------:R-:W-:Y:S02]  /*6fd0*/  IMAD.U32 R10, RZ, RZ, UR4 ;  /* 0x00000004ff0a7e24 */ /* 0x000fe4000f8e00ff */
[----:B------:R-:W-:Y:S07]  /*6fe0*/  LEPC R20, `(.L_x_128) ;  /* 0x000000001014794e */ /* 0x000fee0000000000 */
[----:B---345:R-:W-:Y:S05]  /*6ff0*/  CALL.ABS.NOINC R14 ;  /* 0x000000000e007343 */ /* 0x038fea0003c00000 */
.L_x_128:
[----:B------:R-:W1:Y:S01]  /*7000*/  LDCU.64 UR8, c[0x4][0x80] ;  /* 0x01001000ff0877ac */ /* 0x000e620008000a00 */
[----:B------:R-:W2:Y:S01]  /*7010*/  LDC.64 R2, c[0x4][R2] ;  /* 0x0100000002027b82 */ /* 0x000ea20000000a00 */
[----:B------:R-:W-:Y:S02]  /*7020*/  HFMA2 R12, -RZ, RZ, 0, 5.9604644775390625e-08 ;  /* 0x00000001ff0c7431 */ /* 0x000fe400000001ff */
[----:B------:R-:W-:Y:S02]  /*7030*/  IMAD.MOV.U32 R8, RZ, RZ, 0x70 ;  /* 0x00000070ff087424 */ /* 0x000fe400078e00ff */
[----:B------:R-:W-:Y:S01]  /*7040*/  IMAD.MOV.U32 R13, RZ, RZ, RZ ;  /* 0x000000ffff0d7224 */ /* 0x000fe200078e00ff */
[----:B------:R-:W3:Y:S01]  /*7050*/  LDCU.64 UR6, c[0x4][0x88] ;  /* 0x01001100ff0677ac */ /* 0x000ee20008000a00 */
[----:B------:R-:W4:Y:S01]  /*7060*/  LDCU.64 UR4, c[0x4][0x8] ;  /* 0x01000100ff0477ac */ /* 0x000f220008000a00 */
[----:B-1----:R-:W-:Y:S02]  /*7070*/  MOV R4, UR8 ;  /* 0x0000000800047c02 */ /* 0x002fe40008000f00 */
[----:B------:R-:W-:Y:S02]  /*7080*/  MOV R5, UR9 ;  /* 0x0000000900057c02 */ /* 0x000fe40008000f00 */
[----:B---3--:R-:W-:Y:S01]  /*7090*/  MOV R7, UR7 ;  /* 0x0000000700077c02 */ /* 0x008fe20008000f00 */
[----:B------:R-:W-:Y:S01]  /*70a0*/  IMAD.U32 R6, RZ, RZ, UR6 ;  /* 0x00000006ff067e24 */ /* 0x000fe2000f8e00ff */
[----:B----4-:R-:W-:Y:S01]  /*70b0*/  MOV R11, UR5 ;  /* 0x00000005000b7c02 */ /* 0x010fe20008000f00 */
[----:B------:R-:W-:Y:S02]  /*70c0*/  IMAD.U32 R10, RZ, RZ, UR4 ;  /* 0x00000004ff0a7e24 */ /* 0x000fe4000f8e00ff */
[----:B------:R-:W-:Y:S07]  /*70d0*/  LEPC R20, `(.L_x_127) ;  /* 0x000000001014794e */ /* 0x000fee0000000000 */
[----:B--2---:R-:W-:Y:S05]  /*70e0*/  CALL.ABS.NOINC R2 ;  /* 0x0000000002007343 */ /* 0x004fea0003c00000 */
.L_x_127:
[----:B------:R-:W-:Y:S05]  /*70f0*/  BSYNC.RECONVERGENT B6 ;  /* 0x0000000000067941 */ /* 0x000fea0003800200 */
.L_x_126:
[----:B------:R-:W-:Y:S02]  /*7100*/  ISETP.NE.U32.AND P0, PT, RZ, UR54, PT ;  /* 0x00000036ff007c0c */ /* 0x000fe4000bf05070 */
[C---:B------:R-:W-:Y:S02]  /*7110*/  ISETP.NE.U32.AND P1, PT, R46.reuse, RZ, PT ;  /* 0x000000ff2e00720c */ /* 0x040fe40003f25070 */
[----:B------:R-:W-:Y:S02]  /*7120*/  ISETP.NE.U32.AND P4, PT, R46, RZ, PT ;  /* 0x000000ff2e00720c */ /* 0x000fe40003f85070 */
[----:B------:R-:W-:Y:S02]  /*7130*/  ISETP.NE.AND.EX P0, PT, RZ, UR55, PT, P0 ;  /* 0x00000037ff007c0c */ /* 0x000fe4000bf05300 */
[C---:B------:R-:W-:Y:S02]  /*7140*/  ISETP.NE.AND.EX P1, PT, R47.reuse, RZ, PT, P1 ;  /* 0x000000ff2f00720c */ /* 0x040fe40003f25310 */
[----:B------:R-:W-:Y:S02]  /*7150*/  ISETP.NE.AND.EX P4, PT, R47, RZ, P0, P4 ;  /* 0x000000ff2f00720c */ /* 0x000fe40000785340 */
[----:B------:R-:W-:Y:S02]  /*7160*/  ISETP.NE.U32.AND P5, PT, R42, RZ, PT ;  /* 0x000000ff2a00720c */ /* 0x000fe40003fa5070 */
[----:B------:R-:W-:Y:S02]  /*7170*/  ISETP.NE.U32.AND P3, PT, RZ, UR54, PT ;  /* 0x00000036ff007c0c */ /* 0x000fe4000bf65070 */
[----:B------:R-:W-:Y:S02]  /*7180*/  PLOP3.LUT P2, PT, PT, PT, PT, 0x8, 0x80 ;  /* 0x000000000080781c */ /* 0x000fe40003f4e170 */
[----:B------:R-:W-:Y:S02]  /*7190*/  ISETP.NE.AND.EX P5, PT, R43, RZ, PT, P5 ;  /* 0x000000ff2b00720c */ /* 0x000fe40003fa5350 */
[----:B------:R-:W-:Y:S03]  /*71a0*/  ISETP.NE.AND.EX P3, PT, RZ, UR55, PT, P3 ;  /* 0x00000037ff007c0c */ /* 0x000fe6000bf65330 */
[----:B------:R-:W-:Y:S01]  /*71b0*/  @!P4 PLOP3.LUT P2, PT, P1, PT, PT, 0x80, 0x8 ;  /* 0x000000000008c81c */ /* 0x000fe20000f4f070 */
[----:B------:R-:W-:Y:S01]  /*71c0*/  @!UPT UIADD3 URZ, UPT, UPT, URZ, URZ, URZ ;  /* 0x000000fffffff290 */ /* 0x000fe2000fffe0ff */
[----:B------:R-:W-:Y:S11]  /*71d0*/  @!P1 BRA `(.L_x_129) ;  /* 0x0000000000309947 */ /* 0x000ff60003800000 */
[----:B------:R-:W-:Y:S01]  /*71e0*/  ISETP.NE.U32.AND P0, PT, R44, RZ, PT ;  /* 0x000000ff2c00720c */ /* 0x000fe20003f05070 */
[----:B------:R-:W2:Y:S01]  /*71f0*/  LDCU.64 UR4, c[0x0][0x358] ;  /* 0x00006b00ff0477ac */ /* 0x000ea20008000a00 */
[----:B------:R-:W-:Y:S02]  /*7200*/  IMAD.MOV.U32 R50, RZ, RZ, 0x1 ;  /* 0x00000001ff327424 */ /* 0x000fe400078e00ff */
[----:B------:R-:W-:Y:S11]  /*7210*/  ISETP.NE.AND.EX P0, PT, R45, RZ, PT, P0 ;  /* 0x000000ff2d00720c */ /* 0x000ff60003f05300 */
[----:B------:R-:W-:Y:S02]  /*7220*/  @!UPT UIADD3 URZ, UPT, UPT, URZ, URZ, URZ ;  /* 0x000000fffffff290 */ /* 0x000fe4000fffe0ff */
[----:B------:R-:W3:Y:S01]  /*7230*/  @P0 LDC.64 R2, c[0x0][0x888] ;  /* 0x00022200ff020b82 */ /* 0x000ee20000000a00 */
[----:B-1----:R-:W-:Y:S04]  /*7240*/  @P0 IMAD R0, R46, UR36, RZ ;  /* 0x000000242e000c24 */ /* 0x002fe8000f8e02ff */
[----:B---3--:R-:W-:Y:S04]  /*7250*/  @P0 IMAD.WIDE R2, R0, 0x4, R2 ;  /* 0x0000000400020825 */ /* 0x008fe800078e0202 */
[----:B------:R-:W-:Y:S01]  /*7260*/  HFMA2 R0, -RZ, RZ, 0, 5.9604644775390625e-08 ;  /* 0x00000001ff007431 */ /* 0x000fe200000001ff */
[----:B--2--5:R2:W5:Y:S04]  /*7270*/  @P0 LDG.E R27, desc[UR4][R2.64] ;  /* 0x00000004021b0981 */ /* 0x024568000c1e1900 */
[----:B------:R-:W-:Y:S01]  /*7280*/  @!P0 PRMT R50, R0, 0x7610, R50 ;  /* 0x0000761000328816 */ /* 0x000fe20000000032 */
[----:B--2---:R-:W3:Y:S06]  /*7290*/  @!P0 LDC R27, c[0x0][0x880] ;  /* 0x00022000ff1b8b82 */ /* 0x004eec0000000800 */
.L_x_129:
[----:B------:R-:W-:Y:S05]  /*72a0*/  @!P5 BRA `(.L_x_130) ;  /* 0x000000000024d947 */ /* 0x000fea0003800000 */
[----:B------:R-:W-:Y:S01]  /*72b0*/  ISETP.NE.U32.AND P0, PT, R40, RZ, PT ;  /* 0x000000ff2800720c */ /* 0x000fe20003f05070 */
[----:B------:R-:W2:Y:S03]  /*72c0*/  LDCU.64 UR4, c[0x0][0x358] ;  /* 0x00006b00ff0477ac */ /* 0x000ea60008000a00 */
[----:B------:R-:W-:Y:S11]  /*72d0*/  ISETP.NE.AND.EX P0, PT, R41, RZ, PT, P0 ;  /* 0x000000ff2900720c */ /* 0x000ff60003f05300 */
[----:B------:R-:W-:Y:S02]  /*72e0*/  @!UPT UIADD3 URZ, UPT, UPT, URZ, URZ, URZ ;  /* 0x000000fffffff290 */ /* 0x000fe4000fffe0ff */
[----:B------:R-:W4:Y:S01]  /*72f0*/  @P0 LDC.64 R2, c[0x0][0x8a8] ;  /* 0x00022a00ff020b82 */ /* 0x000f220000000a00 */
[----:B-1----:R-:W-:Y:S04]  /*7300*/  @P0 IMAD R0, R42, UR36, RZ ;  /* 0x000000242a000c24 */ /* 0x002fe8000f8e02ff */
[----:B----4-:R-:W-:Y:S05]  /*7310*/  @P0 IMAD.WIDE R2, R0, 0x4, R2 ;  /* 0x0000000400020825 */ /* 0x010fea00078e0202 */
[----:B--2--5:R2:W5:Y:S02]  /*7320*/  @P0 LDG.E R24, desc[UR4][R2.64] ;  /* 0x0000000402180981 */ /* 0x024564000c1e1900 */
[----:B--2---:R-:W4:Y:S02]  /*7330*/  @!P0 LDC R24, c[0x0][0x8a0] ;  /* 0x00022800ff188b82 */ /* 0x004f240000000800 */
.L_x_130:
[----:B---3-5:R-:W-:Y:S01]  /*7340*/  FSETP.NEU.AND P0, PT, R27, RZ, PT ;  /* 0x000000ff1b00720b */ /* 0x028fe20003f0d000 */
[----:B------:R-:W-:Y:S01]  /*7350*/  IMAD.SHL.U32 R57, R48, 0x2, RZ ;  /* 0x0000000230397824 */ /* 0x000fe200078e00ff */
[----:B------:R-:W-:Y:S01]  /*7360*/  SEL R3, RZ, 0xffffffff, P3 ;  /* 0xffffffffff037807 */ /* 0x000fe20001800000 */
[----:B------:R-:W-:Y:S01]  /*7370*/  BSSY B1, `(.L_x_131) ;  /* 0x0000033000017945 */ /* 0x000fe20003800000 */
[----:B------:R-:W-:Y:S01]  /*7380*/  @!P4 LOP3.LUT P3, RZ, R50, 0xff, RZ, 0xc0, !PT ;  /* 0x000000ff32ffc812 */ /* 0x000fe2000786c0ff */
[----:B------:R-:W-:Y:S01]  /*7390*/  IMAD.MOV.U32 R64, RZ, RZ, 0x1 ;  /* 0x00000001ff407424 */ /* 0x000fe200078e00ff */
[----:B-1----:R-:W-:Y:S01]  /*73a0*/  @!P4 SEL R0, RZ, 0xffffffff, P0 ;  /* 0xffffffffff00c807 */ /* 0x002fe20000000000 */
[----:B------:R-:W-:Y:S01]  /*73b0*/  IMAD R25, R22, 0x40, R23 ;  /* 0x0000004016197824 */ /* 0x000fe200078e0217 */
[----:B------:R-:W-:Y:S01]  /*73c0*/  LOP3.LUT R60, R60, 0x1, RZ, 0x3c, !PT ;  /* 0x000000013c3c7812 */ /* 0x000fe200078e3cff */
[----:B------:R-:W-:Y:S01]  /*73d0*/  IMAD.MOV.U32 R26, RZ, RZ, RZ ;  /* 0x000000ffff1a7224 */ /* 0x000fe200078e00ff */
[----:B------:R-:W-:Y:S02]  /*73e0*/  @P2 SEL R0, R3, R0, !P3 ;  /* 0x0000000003002207 */ /* 0x000fe40005800000 */
[----:B------:R-:W-:Y:S02]  /*73f0*/  CS2R R38, SRZ ;  /* 0x0000000000267805 */ /* 0x000fe4000001ff00 */
[----:B------:R-:W-:Y:S02]  /*7400*/  LEA R54, R22, UR43, 0x3 ;  /* 0x0000002b16367c11 */ /* 0x000fe4000f8e18ff */
[----:B------:R-:W-:Y:S02]  /*7410*/  CS2R R36, SRZ ;  /* 0x0000000000247805 */ /* 0x000fe4000001ff00 */
[----:B------:R-:W-:Y:S02]  /*7420*/  @!P4 LOP3.LUT R0, R0, 0x1, RZ, 0xc0, !PT ;  /* 0x000000010000c812 */ /* 0x000fe400078ec0ff */
[----:B------:R-:W-:Y:S02]  /*7430*/  CS2R R30, SRZ ;  /* 0x00000000001e7805 */ /* 0x000fe4000001ff00 */
[----:B------:R-:W-:Y:S02]  /*7440*/  SEL R2, RZ, 0xffffffff, P0 ;  /* 0xffffffffff027807 */ /* 0x000fe40000000000 */
[----:B------:R-:W-:Y:S02]  /*7450*/  CS2R R28, SRZ ;  /* 0x00000000001c7805 */ /* 0x000fe4000001ff00 */
[----:B------:R-:W-:Y:S01]  /*7460*/  ISETP.NE.U32.OR P6, PT, R0, 0x1, P4 ;  /* 0x000000010000780c */ /* 0x000fe200027c5470 */
[----:B------:R-:W-:Y:S01]  /*7470*/  VIADD R63, R57, UR43 ;  /* 0x0000002b393f7c36 */ /* 0x000fe20008000000 */
[----:B------:R-:W-:Y:S02]  /*7480*/  LOP3.LUT P4, R55, R50, 0xff, RZ, 0xc0, !PT ;  /* 0x000000ff32377812 */ /* 0x000fe4000788c0ff */
[----:B------:R-:W-:Y:S02]  /*7490*/  P2R R62, PR, RZ, 0x40 ;  /* 0x00000040ff3e7803 */ /* 0x000fe40000000000 */
[----:B------:R-:W-:Y:S04]  /*74a0*/  @P1 SEL R2, R3, R2, !P4 ;  /* 0x0000000203021207 */ /* 0x000fe80006000000 */
[----:B------:R-:W-:Y:S03]  /*74b0*/  LOP3.LUT R2, R2, 0x1, RZ, 0xc0, !PT ;  /* 0x0000000102027812 */ /* 0x000fe600078ec0ff */
[----:B------:R-:W-:Y:S02]  /*74c0*/  @P6 SHF.L.U32 R0, R60, 0x1f, RZ ;  /* 0x0000001f3c006819 */ /* 0x000fe400000006ff */
[----:B------:R-:W-:Y:S02]  /*74d0*/  ISETP.NE.U32.AND P5, PT, R2, 0x1, PT ;  /* 0x000000010200780c */ /* 0x000fe40003fa5070 */
[----:B------:R1:W2:Y:S02]  /*74e0*/  @P6 SYNCS.PHASECHK.TRANS64.TRYWAIT P3, [UR43+0x1a0], R0 ;  /* 0x0001a000ff0065a7 */ /* 0x0002a4000806112b */
[----:B------:R-:W-:Y:S02]  /*74f0*/  P2R R65, PR, RZ, 0x20 ;  /* 0x00000020ff417803 */ /* 0x000fe40000000000 */
[----:B-1----:R-:W-:Y:S04]  /*7500*/  SHF.L.U32 R0, R59, 0x1f, RZ ;  /* 0x0000001f3b007819 */ /* 0x002fe800000006ff */
[----:B------:R1:W3:Y:S01]  /*7510*/  SYNCS.PHASECHK.TRANS64.TRYWAIT P2, [R54+URZ+0x210], R0 ;  /* 0x00021000360075a7 */ /* 0x0002e200080411ff */
[----:B--2---:R-:W-:Y:S01]  /*7520*/  @P6 SEL R64, RZ, 0x1, !P3 ;  /* 0x00000001ff406807 */ /* 0x004fe20005800000 */
[----:B-1----:R-:W-:Y:S06]  /*7530*/  @!P6 BRA `(.L_x_132) ;  /* 0x000000000058e947 */ /* 0x002fec0003800000 */
[----:B------:R-:W-:Y:S01]  /*7540*/  VIADD R2, R63, 0x300 ;  /* 0x000003003f027836 */ /* 0x000fe20000000000 */
[----:B------:R-:W-:Y:S01]  /*7550*/  LOP3.LUT P6, RZ, R49, 0x40, RZ, 0xc0, !PT ;  /* 0x0000004031ff7812 */ /* 0x000fe200078cc0ff */
[----:B------:R-:W-:Y:S01]  /*7560*/  BSSY B0, `(.L_x_133) ;  /* 0x000000e000007945 */ /* 0x000fe20003800000 */
[----:B------:R-:W-:Y:S01]  /*7570*/  ISETP.NE.AND P1, PT, R64, RZ, PT ;  /* 0x000000ff4000720c */ /* 0x000fe20003f25270 */
[----:B------:R-:W-:Y:S01]  /*7580*/  @P5 VIADD R4, R63, 0x310 ;  /* 0x000003103f045836 */ /* 0x000fe20000000000 */
[----:B------:R-:W-:Y:S01]  /*7590*/  PLOP3.LUT P0, PT, PT, PT, PT, 0x8, 0x80 ;  /* 0x000000000080781c */ /* 0x000fe20003f0e170 */
[----:B------:R-:W-:Y:S01]  /*75a0*/  IMAD.MOV.U32 R39, RZ, RZ, RZ ;  /* 0x000000ffff277224 */ /* 0x000fe200078e00ff */
[----:B------:R-:W-:Y:S02]  /*75b0*/  @P5 PLOP3.LUT P0, PT, P6, PT, PT, 0x80, 0x8 ;  /* 0x000000000008581c */ /* 0x000fe4000370f070 */
[----:B------:R-:W-:Y:S02]  /*75c0*/  CS2R R36, SRZ ;  /* 0x0000000000247805 */ /* 0x000fe4000001ff00 */
[----:B------:R-:W-:Y:S02]  /*75d0*/  CS2R R30, SRZ ;  /* 0x00000000001e7805 */ /* 0x000fe4000001ff00 */
[----:B------:R-:W-:Y:S07]  /*75e0*/  CS2R R28, SRZ ;  /* 0x00000000001c7805 */ /* 0x000fee000001ff00 */
[----:B------:R-:W-:Y:S01]  /*75f0*/  @P0 VIADD R4, R2, 0xfffffff0 ;  /* 0xfffffff002040836 */ /* 0x000fe20000000000 */
[----:B------:R-:W-:Y:S06]  /*7600*/  @P1 BRA `(.L_x_134) ;  /* 0x00000000000c1947 */ /* 0x000fec0003800000 */
[----:B------:R-:W-:Y:S04]  /*7610*/  SHF.L.U32 R3, R60, 0x1f, RZ ;  /* 0x0000001f3c037819 */ /* 0x000fe800000006ff */
[----:B------:R-:W1:Y:S02]  /*7620*/  SYNCS.PHASECHK.TRANS64.TRYWAIT P0, [UR43+0x1a0], R3 ;  /* 0x0001a003ff0075a7 */ /* 0x000e64000800112b */
[----:B-1----:R-:W-:Y:S05]  /*7630*/  @!P0 BRA `(.L_x_135) ;  /* 0x0000003800608947 */ /* 0x002fea0003800000 */
.L_x_134:
[----:B------:R-:W-:Y:S05]  /*7640*/  BSYNC B0 ;  /* 0x0000000000007941 */ /* 0x000fea0003800000 */
.L_x_133:
[----:B------:R-:W-:Y:S01]  /*7650*/  ISETP.NE.AND P0, PT, R65, RZ, PT ;  /* 0x000000ff4100720c */ /* 0x000fe20003f05270 */
[----:B------:R-:W-:Y:S11]  /*7660*/  HFMA2 R26, -RZ, RZ, 0, 5.9604644775390625e-08 ;  /* 0x00000001ff1a7431 */ /* 0x000ff600000001ff */
[----:B------:R-:W-:Y:S01]  /*7670*/  @!UPT UIADD3 URZ, UPT, UPT, URZ, URZ, URZ ;  /* 0x000000fffffff290 */ /* 0x000fe2000fffe0ff */
[----:B------:R2:W1:Y:S04]  /*7680*/  @P0 LDS.128 R36, [R4] ;  /* 0x0000000004240984 */ /* 0x0004680000000c00 */
[----:B------:R2:W1:Y:S02]  /*7690*/  @P0 LDS.128 R28, [R57+UR43+0x300] ;  /* 0x0003002b391c0984 */ /* 0x0004640008000c00 */
.L_x_132:
[----:B------:R-:W-:Y:S05]  /*76a0*/  BSYNC B1 ;  /* 0x0000000000017941 */ /* 0x000fea0003800000 */
.L_x_131:
[----:B-1----:R-:W-:Y:S04]  /*76b0*/  SHF.R.U32.HI R2, RZ, 0x15, R25 ;  /* 0x00000015ff027819 */ /* 0x002fe80000011619 */
[----:B------:R-:W-:Y:S01]  /*76c0*/  LOP3.LUT P0, RZ, R2, 0x3, R51, 0x48, !PT ;  /* 0x0000000302ff7812 */ /* 0x000fe20007804833 */
[----:B------:R-:W-:Y:S01]  /*76d0*/  @!UPT UIADD3 URZ, UPT, UPT, URZ, URZ, URZ ;  /* 0x000000fffffff290 */ /* 0x000fe2000fffe0ff */
[----:B---3--:R-:W-:Y:S11]  /*76e0*/  @P2 BRA `(.L_x_136) ;  /* 0x0000000000082947 */ /* 0x008ff60003800000 */
[----:B------:R-:W1:Y:S02]  /*76f0*/  SYNCS.PHASECHK.TRANS64.TRYWAIT P1, [R54+URZ+0x210], R0 ;  /* 0x00021000360075a7 */ /* 0x000e6400080211ff */
[----:B-1----:R-:W-:Y:S05]  /*7700*/  @!P1 BRA `(.L_x_137) ;  /* 0x0000003800449947 */ /* 0x002fea0003800000 */
.L_x_136:
[----:B------:R-:W-:Y:S05]  /*7710*/  @!P0 BRA `(.L_x_138) ;  /* 0x0000000000408947 */ /* 0x000fea0003800000 */
[----:B------:R-:W3:Y:S01]  /*7720*/  LDCU.64 UR8, c[0x4][0x70] ;  /* 0x01000e00ff0877ac */ /* 0x000ee20008000a00 */
[----:B------:R-:W-:Y:S01]  /*7730*/  MOV R3, 0x0 ;  /* 0x0000000000037802 */ /* 0x000fe20000000f00 */
[----:B------:R-:W-:Y:S02]  /*7740*/  HFMA2 R12, -RZ, RZ, 0, 5.9604644775390625e-08 ;  /* 0x00000001ff0c7431 */ /* 0x000fe400000001ff */
[----:B------:R-:W-:Y:S02]  /*7750*/  IMAD.MOV.U32 R8, RZ, RZ, 0x192 ;  /* 0x00000192ff087424 */ /* 0x000fe400078e00ff */
[----:B------:R-:W-:Y:S01]  /*7760*/  IMAD.MOV.U32 R13, RZ, RZ, RZ ;  /* 0x000000ffff0d7224 */ /* 0x000fe200078e00ff */
[----:B------:R-:W5:Y:S01]  /*7770*/  LDCU.64 UR6, c[0x4][0x78] ;  /* 0x01000f00ff0677ac */ /* 0x000f620008000a00 */
[----:B------:R-:W1:Y:S01]  /*7780*/  LDC.64 R2, c[0x4][R3] ;  /* 0x0100000003027b82 */ /* 0x000e620000000a00 */
[----:B------:R-:W4:Y:S01]  /*7790*/  LDCU.64 UR4, c[0x4][0x10] ;  /* 0x01000200ff0477ac */ /* 0x000f220008000a00 */
[----:B---3--:R-:W-:Y:S01]  /*77a0*/  MOV R5, UR9 ;  /* 0x0000000900057c02 */ /* 0x008fe20008000f00 */
[----:B--2---:R-:W-:Y:S01]  /*77b0*/  IMAD.U32 R4, RZ, RZ, UR8 ;  /* 0x00000008ff047e24 */ /* 0x004fe2000f8e00ff */
[----:B-----5:R-:W-:Y:S01]  /*77c0*/  MOV R7, UR7 ;  /* 0x0000000700077c02 */ /* 0x020fe20008000f00 */
[----:B------:R-:W-:Y:S01]  /*77d0*/  IMAD.U32 R6, RZ, RZ, UR6 ;  /* 0x00000006ff067e24 */ /* 0x000fe2000f8e00ff */
[----:B----4-:R-:W-:Y:S01]  /*77e0*/  MOV R11, UR5 ;  /* 0x00000005000b7c02 */ /* 0x010fe20008000f00 */
[----:B------:R-:W-:Y:S02]  /*77f0*/  IMAD.U32 R10, RZ, RZ, UR4 ;  /* 0x00000004ff0a7e24 */ /* 0x000fe4000f8e00ff */
[----:B------:R-:W-:Y:S07]  /*7800*/  LEPC R20, `(.L_x_138) ;  /* 0x000000001014794e */ /* 0x000fee0000000000 */
[----:B-1----:R-:W-:Y:S05]  /*7810*/  CALL.ABS.NOINC R2 ;  /* 0x0000000002007343 */ /* 0x002fea0003c00000 */
.L_x_138:
[----:B------:R-:W-:Y:S01]  /*7820*/  SHF.L.U32 R3, R28, 0x10, RZ ;  /* 0x000000101c037819 */ /* 0x000fe200000006ff */
[----:B------:R-:W-:Y:S05]  /*7830*/  WARPSYNC.ALL ;  /* 0x0000000000007948 */ /* 0x000fea0003800000 */
[----:B------:R-:W-:Y:S01]  /*7840*/  R2UR UR4, R25 ;  /* 0x00000000190472ca */ /* 0x000fe200000e0000 */
[----:B------:R-:W-:Y:S01]  /*7850*/  BSSY.RECONVERGENT B0, `(.L_x_139) ;  /* 0x0000057000007945 */ /* 0x000fe20003800200 */
[C---:B------:R-:W-:Y:S02]  /*7860*/  SHF.L.U32 R20, R29.reuse, 0x10, RZ ;  /* 0x000000101d147819 */ /* 0x040fe400000006ff */
[----:B------:R-:W-:Y:S02]  /*7870*/  LOP3.LUT R21, R29, 0xffff0000, RZ, 0xc0, !PT ;  /* 0xffff00001d157812 */ /* 0x000fe400078ec0ff */
[----:B------:R-:W-:Y:S02]  /*7880*/  MOV R66, 0x10 ;  /* 0x0000001000427802 */ /* 0x000fe40000000f00 */
[----:B------:R-:W-:Y:S02]  /*7890*/  LOP3.LUT P6, RZ, R49, 0x40, RZ, 0xc0, !PT ;  /* 0x0000004031ff7812 */ /* 0x000fe400078cc0ff */
[----:B------:R-:W-:Y:S02]  /*78a0*/  ISETP.NE.AND P0, PT, R61, RZ, PT ;  /* 0x000000ff3d00720c */ /* 0x000fe40003f05270 */
[----:B------:R-:W-:Y:S01]  /*78b0*/  SEL R66, R66, 0xfffffff0, !P6 ;  /* 0xfffffff042427807 */ /* 0x000fe20007000000 */
[----:B--2---:R-:W1:Y:S03]  /*78c0*/  LDTM.x16 R4, tmem[UR4] ;  /* 0x00000004000479ee */ /* 0x004e660008240000 */
[----:B------:R-:W-:Y:S01]  /*78d0*/  IADD3 R63, PT, PT, R63, R66, RZ ;  /* 0x000000423f3f7210 */ /* 0x000fe20007ffe0ff */
[----:B-1--4-:R-:W-:Y:S01]  /*78e0*/  FMUL R0, R24, R4 ;  /* 0x0000000418007220 */ /* 0x012fe20000400000 */
[----:B------:R-:W-:Y:S01]  /*78f0*/  LOP3.LUT R4, R28, 0xffff0000, RZ, 0xc0, !PT ;  /* 0xffff00001c047812 */ /* 0x000fe200078ec0ff */
[C---:B------:R-:W-:Y:S01]  /*7900*/  FMUL R2, R24.reuse, R5 ;  /* 0x0000000518027220 */ /* 0x040fe20000400000 */
[C---:B------:R-:W-:Y:S01]  /*7910*/  FMUL R7, R24.reuse, R7 ;  /* 0x0000000718077220 */ /* 0x040fe20000400000 */
[C---:B------:R-:W-:Y:S01]  /*7920*/  FFMA R0, R27.reuse, R3, R0 ;  /* 0x000000031b007223 */ /* 0x040fe20000000000 */
[C---:B------:R-:W-:Y:S01]  /*7930*/  FMUL R3, R24.reuse, R6 ;  /* 0x0000000618037220 */ /* 0x040fe20000400000 */
[C---:B------:R-:W-:Y:S01]  /*7940*/  FFMA R2, R27.reuse, R4, R2 ;  /* 0x000000041b027223 */ /* 0x040fe20000000002 */
[C---:B------:R-:W-:Y:S01]  /*7950*/  FMUL R4, R24.reuse, R8 ;  /* 0x0000000818047220 */ /* 0x040fe20000400000 */
[C---:B------:R-:W-:Y:S01]  /*7960*/  FMUL R8, R24.reuse, R12 ;  /* 0x0000000c18087220 */ /* 0x040fe20000400000 */
[----:B------:R-:W-:Y:S01]  /*7970*/  FMUL R12, R24, R16 ;  /* 0x00000010180c7220 */ /* 0x000fe20000400000 */
[----:B------:R-:W-:Y:S01]  /*7980*/  SHF.L.U32 R16, R30, 0x10, RZ ;  /* 0x000000101e107819 */ /* 0x000fe200000006ff */
[C---:B------:R-:W-:Y:S01]  /*7990*/  FFMA R3, R27.reuse, R20, R3 ;  /* 0x000000141b037223 */ /* 0x040fe20000000003 */
[----:B------:R-:W-:Y:S01]  /*79a0*/  F2FP.BF16.F32.PACK_AB R32, R2, R0 ;  /* 0x000000000220723e */ /* 0x000fe200000010ff */
[----:B------:R-:W-:Y:S01]  /*79b0*/  FFMA R7, R27, R21, R7 ;  /* 0x000000151b077223 */ /* 0x000fe20000000007 */
[----:B------:R-:W-:Y:S01]  /*79c0*/  LOP3.LUT R0, R30, 0xffff0000, RZ, 0xc0, !PT ;  /* 0xffff00001e007812 */ /* 0x000fe200078ec0ff */
[C---:B------:R-:W-:Y:S01]  /*79d0*/  FMUL R5, R24.reuse, R9 ;  /* 0x0000000918057220 */ /* 0x040fe20000400000 */
[----:B------:R-:W-:Y:S01]  /*79e0*/  SHF.L.U32 R2, R31, 0x10, RZ ;  /* 0x000000101f027819 */ /* 0x000fe200000006ff */
[----:B------:R-:W-:Y:S01]  /*79f0*/  FFMA R4, R27, R16, R4 ;  /* 0x000000101b047223 */ /* 0x000fe20000000004 */
[----:B------:R-:W-:Y:S01]  /*7a00*/  LOP3.LUT R16, R31, 0xffff0000, RZ, 0xc0, !PT ;  /* 0xffff00001f107812 */ /* 0x000fe200078ec0ff */
[C---:B------:R-:W-:Y:S01]  /*7a10*/  FMUL R6, R24.reuse, R10 ;  /* 0x0000000a18067220 */ /* 0x040fe20000400000 */
[----:B------:R-:W-:Y:S01]  /*7a20*/  F2FP.BF16.F32.PACK_AB R33, R7, R3 ;  /* 0x000000030721723e */ /* 0x000fe200000010ff */
[C---:B------:R-:W-:Y:S01]  /*7a30*/  FFMA R5, R27.reuse, R0, R5 ;  /* 0x000000001b057223 */ /* 0x040fe20000000005 */
[----:B------:R-:W-:Y:S01]  /*7a40*/  FMUL R11, R24, R11 ;  /* 0x0000000b180b7220 */ /* 0x000fe20000400000 */
[C---:B------:R-:W-:Y:S01]  /*7a50*/  SHF.L.U32 R0, R36.reuse, 0x10, RZ ;  /* 0x0000001024007819 */ /* 0x040fe200000006ff */
[C---:B------:R-:W-:Y:S01]  /*7a60*/  FFMA R6, R27.reuse, R2, R6 ;  /* 0x000000021b067223 */ /* 0x040fe20000000006 */
[----:B------:R-:W-:Y:S01]  /*7a70*/  LOP3.LUT R2, R36, 0xffff0000, RZ, 0xc0, !PT ;  /* 0xffff000024027812 */ /* 0x000fe200078ec0ff */
[----:B------:R-:W-:Y:S01]  /*7a80*/  FFMA R11, R27, R16, R11 ;  /* 0x000000101b0b7223 */ /* 0x000fe2000000000b */
[C---:B------:R-:W-:Y:S01]  /*7a90*/  FMUL R9, R24.reuse, R13 ;  /* 0x0000000d18097220 */ /* 0x040fe20000400000 */
[----:B------:R-:W-:Y:S01]  /*7aa0*/  SHF.L.U32 R3, R37, 0x10, RZ ;  /* 0x0000001025037819 */ /* 0x000fe200000006ff */
[----:B------:R-:W-:Y:S01]  /*7ab0*/  FFMA R8, R27, R0, R8 ;  /* 0x000000001b087223 */ /* 0x000fe20000000008 */
[C---:B------:R-:W-:Y:S01]  /*7ac0*/  FMUL R10, R24.reuse, R14 ;  /* 0x0000000e180a7220 */ /* 0x040fe20000400000 */
[----:B------:R-:W-:Y:S01]  /*7ad0*/  LOP3.LUT R0, R37, 0xffff0000, RZ, 0xc0, !PT ;  /* 0xffff000025007812 */ /* 0x000fe200078ec0ff */
[----:B------:R-:W-:Y:S01]  /*7ae0*/  FMUL R15, R24, R15 ;  /* 0x0000000f180f7220 */ /* 0x000fe20000400000 */
[C---:B------:R-:W-:Y:S01]  /*7af0*/  FFMA R9, R27.reuse, R2, R9 ;  /* 0x000000021b097223 */ /* 0x040fe20000000009 */
[C---:B------:R-:W-:Y:S01]  /*7b00*/  FFMA R10, R27.reuse, R3, R10 ;  /* 0x000000031b0a7223 */ /* 0x040fe2000000000a */
[----:B------:R-:W-:Y:S01]  /*7b10*/  SHF.L.U32 R2, R38, 0x10, RZ ;  /* 0x0000001026027819 */ /* 0x000fe200000006ff */
[----:B------:R-:W-:Y:S01]  /*7b20*/  FFMA R15, R27, R0, R15 ;  /* 0x000000001b0f7223 */ /* 0x000fe2000000000f */
[----:B------:R-:W-:Y:S01]  /*7b30*/  F2FP.BF16.F32.PACK_AB R34, R5, R4 ;  /* 0x000000040522723e */ /* 0x000fe200000010ff */
[----:B------:R-:W-:Y:S01]  /*7b40*/  FMUL R13, R24, R17 ;  /* 0x00000011180d7220 */ /* 0x000fe20000400000 */
[----:B------:R-:W-:Y:S01]  /*7b50*/  LOP3.LUT R3, R38, 0xffff0000, RZ, 0xc0, !PT ;  /* 0xffff000026037812 */ /* 0x000fe200078ec0ff */
[C---:B------:R-:W-:Y:S01]  /*7b60*/  FMUL R14, R24.reuse, R18 ;  /* 0x00000012180e7220 */ /* 0x040fe20000400000 */
[C---:B------:R-:W-:Y:S01]  /*7b70*/  SHF.L.U32 R4, R39.reuse, 0x10, RZ ;  /* 0x0000001027047819 */ /* 0x040fe200000006ff */
[----:B------:R-:W-:Y:S01]  /*7b80*/  FMUL R19, R24, R19 ;  /* 0x0000001318137220 */ /* 0x000fe20000400000 */
[----:B------:R-:W-:Y:S01]  /*7b90*/  LOP3.LUT R0, R39, 0xffff0000, RZ, 0xc0, !PT ;  /* 0xffff000027007812 */ /* 0x000fe200078ec0ff */
[----:B------:R-:W-:Y:S01]  /*7ba0*/  FFMA R12, R27, R2, R12 ;  /* 0x000000021b0c7223 */ /* 0x000fe2000000000c */
[----:B------:R-:W-:Y:S01]  /*7bb0*/  F2FP.BF16.F32.PACK_AB R35, R11, R6 ;  /* 0x000000060b23723e */ /* 0x000fe200000010ff */
[C---:B------:R-:W-:Y:S01]  /*7bc0*/  FFMA R13, R27.reuse, R3, R13 ;  /* 0x000000031b0d7223 */ /* 0x040fe2000000000d */
[C---:B------:R-:W-:Y:S01]  /*7bd0*/  FFMA R14, R27.reuse, R4, R14 ;  /* 0x000000041b0e7223 */ /* 0x040fe2000000000e */
[----:B------:R-:W-:Y:S01]  /*7be0*/  FFMA R19, R27, R0, R19 ;  /* 0x000000001b137223 */ /* 0x000fe20000000013 */
[----:B------:R-:W-:Y:S01]  /*7bf0*/  F2FP.BF16.F32.PACK_AB R8, R9, R8 ;  /* 0x000000080908723e */ /* 0x000fe200000010ff */
[----:B------:R1:W-:Y:S01]  /*7c00*/  STS.128 [R57+UR43+0x300], R32 ;  /* 0x0003002039007988 */ /* 0x0003e20008000c2b */
[----:B------:R-:W-:Y:S02]  /*7c10*/  F2FP.BF16.F32.PACK_AB R9, R15, R10 ;  /* 0x0000000a0f09723e */ /* 0x000fe400000010ff */
[----:B------:R-:W-:Y:S02]  /*7c20*/  F2FP.BF16.F32.PACK_AB R10, R13, R12 ;  /* 0x0000000c0d0a723e */ /* 0x000fe400000010ff */
[----:B------:R-:W-:Y:S05]  /*7c30*/  F2FP.BF16.F32.PACK_AB R11, R19, R14 ;  /* 0x0000000e130b723e */ /* 0x000fea00000010ff */
[----:B------:R1:W-:Y:S01]  /*7c40*/  STS.128 [R63+0x300], R8 ;  /* 0x000300083f007388 */ /* 0x0003e20000000c00 */
[----:B------:R-:W-:Y:S01]  /*7c50*/  @!PT LDS RZ, [RZ] ;  /* 0x00000000fffff984 */ /* 0x000fe20000000800 */
[----:B------:R-:W-:Y:S01]  /*7c60*/  @!PT LDS RZ, [RZ] ;  /* 0x00000000fffff984 */ /* 0x000fe20000000800 */
[----:B------:R-:W-:Y:S01]  /*7c70*/  @!PT LDS RZ, [RZ] ;  /* 0x00000000fffff984 */ /* 0x000fe20000000800 */
[----:B------:R-:W-:Y:S01]  /*7c80*/  @!PT LDS RZ, [RZ] ;  /* 0x00000000fffff984 */ /* 0x000fe20000000800 */
[----:B------:R2:W-:Y:S07]  /*7c90*/  MEMBAR.ALL.CTA ;  /* 0x0000000000007992 */ /* 0x0005ee0000008000 */
[----:B--2---:R-:W2:Y:S02]  /*7ca0*/  FENCE.VIEW.ASYNC.S ;  /* 0x00000000000073c6 */ /* 0x004ea40000000000 */
[----:B--2---:R-:W-:Y:S06]  /*7cb0*/  BAR.SYNC.DEFER_BLOCKING 0x1, 0x80 ;  /* 0x0042000000007b1d */ /* 0x004fec0000010000 */
[----:B------:R-:W-:Y:S05]  /*7cc0*/  @P0 BRA `(.L_x_140) ;  /* 0x00000000003c0947 */ /* 0x000fea0003800000 */
[----:B------:R-:W2:Y:S01]  /*7cd0*/  LDCU.64 UR6, c[0x0][0x348] ;  /* 0x00006900ff0677ac */ /* 0x000ea20008000a00 */
[----:B------:R-:W-:Y:S01]  /*7ce0*/  UIADD3 UR4, UPT, UPT, UR43, 0x300, URZ ;  /* 0x000003002b047890 */ /* 0x000fe2000fffe0ff */
[----:B------:R-:W-:Y:S01]  /*7cf0*/  UMOV UR51, UR36 ;  /* 0x0000002400337c82 */ /* 0x000fe20008000000 */
[----:B------:R-:W-:Y:S02]  /*7d00*/  UIADD3 UR9, UPT, UPT, UR49, 0x40, URZ ;  /* 0x0000004031097890 */ /* 0x000fe4000fffe0ff */
[----:B------:R-:W-:Y:S02]  /*7d10*/  UIADD3 UR8, UPT, UPT, UR43, 0xb00, URZ ;  /* 0x00000b002b087890 */ /* 0x000fe4000fffe0ff */
[----:B------:R-:W-:Y:S01]  /*7d20*/  MOV R53, UR4 ;  /* 0x0000000400357c02 */ /* 0x000fe20008000f00 */
[----:B------:R-:W-:Y:S01]  /*7d30*/  UMOV UR10, UR50 ;  /* 0x00000032000a7c82 */ /* 0x000fe20008000000 */
[----:B------:R-:W-:Y:S02]  /*7d40*/  UMOV UR11, UR36 ;  /* 0x00000024000b7c82 */ /* 0x000fe40008000000 */
[----:B------:R-:W-:Y:S01]  /*7d50*/  R2UR UR48, R53 ;  /* 0x00000000353072ca */ /* 0x000fe200000e0000 */
[----:B--2---:R-:W-:Y:S04]  /*7d60*/  UIADD3 UR4, UP0, UPT, UR6, 0x680, URZ ;  /* 0x0000068006047890 */ /* 0x004fe8000ff1e0ff */
[----:B------:R-:W-:Y:S09]  /*7d70*/  UIADD3.X UR5, UPT, UPT, URZ, UR7, URZ, UP0, !UPT ;  /* 0x00000007ff057290 */ /* 0x000ff200087fe4ff */
[----:B------:R2:W-:Y:S01]  /*7d80*/  UTMASTG.3D [UR48], [UR4] ;  /* 0x00000030040073b5 */ /* 0x0005e20008010000 */
[----:B------:R2:W-:Y:S01]  /*7d90*/  UTMASTG.3D [UR8], [UR4] ;  /* 0x00000008040073b5 */ /* 0x0005e20008010000 */
[----:B------:R0:W-:Y:S01]  /*7da0*/  UTMACMDFLUSH ;  /* 0x00000000000079b7 */ /* 0x0001e20000000000 */
[----:B--2---:R-:W-:Y:S04]  /*7db0*/  DEPBAR.LE SB0, 0x1 ;  /* 0x000080400000791a */ /* 0x004fe80000000000 */
.L_x_140:
[----:B------:R-:W-:Y:S05]  /*7dc0*/  BSYNC.RECONVERGENT B0 ;  /* 0x0000000000007941 */ /* 0x000fea0003800200 */
.L_x_139:
[----:B------:R-:W-:Y:S01]  /*7dd0*/  BAR.SYNC.DEFER_BLOCKING 0x1, 0x80 ;  /* 0x0042000000007b1d */ /* 0x000fe20000010000 */
[----:B------:R-:W-:Y:S01]  /*7de0*/  ISETP.NE.AND P1, PT, R62, RZ, PT ;  /* 0x000000ff3e00720c */ /* 0x000fe20003f25270 */
[----:B------:R-:W-:Y:S01]  /*7df0*/  UISETP.NE.AND UP0, UPT, UR52, URZ, UPT ;  /* 0x000000ff3400728c */ /* 0x000fe2000bf05270 */
[----:B------:R-:W-:Y:S11]  /*7e00*/  LEA R2, R26, UR43, 0x3 ;  /* 0x0000002b1a027c11 */ /* 0x000ff6000f8e18ff */
[----:B------:R-:W-:Y:S01]  /*7e10*/  @P1 SHF.L.U32 R3, R60, 0x1f, RZ ;  /* 0x0000001f3c031819 */ /* 0x000fe200000006ff */
[----:B------:R-:W-:Y:S06]  /*7e20*/  BRA.U !UP0, `(.L_x_141) ;  /* 0x0000000108247547 */ /* 0x000fec000b800000 */
[----:B------:R-:W-:Y:S01]  /*7e30*/  IMAD.U32 R4, RZ, RZ, UR46 ;  /* 0x0000002eff047e24 */ /* 0x000fe2000f8e00ff */
[----:B------:R-:W-:Y:S01]  /*7e40*/  MOV R0, UR47 ;  /* 0x0000002f00007c02 */ /* 0x000fe20008000f00 */
[----:B------:R-:W-:Y:S03]  /*7e50*/  UIADD3 UR4, UPT, UPT, UR46, 0x1, URZ ;  /* 0x000000012e047890 */ /* 0x000fe6000fffe0ff */
[----:B------:R-:W-:Y:S01]  /*7e60*/  @P1 LEA R4, R4, UR43, 0x3 ;  /* 0x0000002b04041c11 */ /* 0x000fe2000f8e18ff */
[----:B------:R-:W-:Y:S04]  /*7e70*/  UISETP.NE.AND UP0, UPT, UR4, 0x4, UPT ;  /* 0x000000040400788c */ /* 0x000fe8000bf05270 */
[----:B------:R-:W-:Y:S01]  /*7e80*/  @P1 VIADD R4, R4, 0x1c0 ;  /* 0x000001c004041836 */ /* 0x000fe20000000000 */
[----:B------:R-:W-:Y:S04]  /*7e90*/  USEL UR46, UR4, URZ, UP0 ;  /* 0x000000ff042e7287 */ /* 0x000fe80008000000 */
[----:B------:R-:W-:Y:S04]  /*7ea0*/  @P1 PRMT R0, R0, 0x654, R4 ;  /* 0x0000065400001816 */ /* 0x000fe80000000004 */
[----:B------:R2:W-:Y:S04]  /*7eb0*/  @P1 SYNCS.ARRIVE.TRANS64.RED.A1T0 RZ, [R0+URZ], RZ ;  /* 0x000000ff00ff19a7 */ /* 0x0005e800081004ff */
.L_x_141:
[----:B------:R-:W3:Y:S01]  /*7ec0*/  @P1 SYNCS.PHASECHK.TRANS64.TRYWAIT P0, [R2+URZ+0x1a0], R3 ;  /* 0x0001a003020015a7 */ /* 0x000ee200080011ff */
[----:B------:R-:W-:Y:S01]  /*7ed0*/  BSSY B1, `(.L_x_142) ;  /* 0x0000012000017945 */ /* 0x000fe20003800000 */
[----:B---3--:R-:W-:Y:S03]  /*7ee0*/  @P1 SEL R64, RZ, 0x1, !P0 ;  /* 0x00000001ff401807 */ /* 0x008fe60004000000 */
[----:B------:R-:W-:Y:S05]  /*7ef0*/  @!P1 BRA `(.L_x_143) ;  /* 0x00000000003c9947 */ /* 0x000fea0003800000 */
[----:B------:R-:W-:Y:S01]  /*7f00*/  ISETP.NE.AND P1, PT, R65, RZ, PT ;  /* 0x000000ff4100720c */ /* 0x000fe20003f25270 */
[----:B------:R-:W-:Y:S01]  /*7f10*/  BSSY B0, `(.L_x_144) ;  /* 0x0000009000007945 */ /* 0x000fe20003800000 */
[----:B------:R-:W-:Y:S11]  /*7f20*/  ISETP.NE.AND P0, PT, R64, RZ, PT ;  /* 0x000000ff4000720c */ /* 0x000ff60003f05270 */
[----:B------:R-:W-:Y:S05]  /*7f30*/  @P1 IMAD R4, R26, 0x1000, R57 ;  /* 0x000010001a041824 */ /* 0x000fea00078e0239 */
[----:B------:R-:W-:Y:S05]  /*7f40*/  @P1 IADD3 R3, PT, PT, R4, UR43, RZ ;  /* 0x0000002b04031c10 */ /* 0x000fea000fffe0ff */
[----:B------:R-:W-:Y:S01]  /*7f50*/  @P1 IMAD.IADD R3, R66, 0x1, R3 ;  /* 0x0000000142031824 */ /* 0x000fe200078e0203 */
[----:B------:R-:W-:Y:S06]  /*7f60*/  @P0 BRA `(.L_x_145) ;  /* 0x00000000000c0947 */ /* 0x000fec0003800000 */
[----:B--2---:R-:W-:Y:S04]  /*7f70*/  SHF.L.U32 R0, R60, 0x1f, RZ ;  /* 0x0000001f3c007819 */ /* 0x004fe800000006ff */
[----:B------:R-:W2:Y:S02]  /*7f80*/  SYNCS.PHASECHK.TRANS64.TRYWAIT P0, [R2+URZ+0x1a0], R0 ;  /* 0x0001a000020075a7 */ /* 0x000ea400080011ff */
[----:B--2---:R-:W-:Y:S05]  /*7f90*/  @!P0 BRA `(.L_x_146) ;  /* 0x0000003000348947 */ /* 0x004fea0003800000 */
.L_x_145:
[----:B------:R-:W-:Y:S05]  /*7fa0*/  BSYNC B0 ;  /* 0x0000000000007941 */ /* 0x000fea0003800000 */
.L_x_144:
[----:B------:R-:W-:Y:S02]  /*7fb0*/  ISETP.NE.AND P0, PT, R65, RZ, PT ;  /* 0x000000ff4100720c */ /* 0x000fe40003f05270 */
[----:B------:R-:W-:Y:S11]  /*7fc0*/  IADD3 R26, PT, PT, R26, 0x1, RZ ;  /* 0x000000011a1a7810 */ /* 0x000ff60007ffe0ff */
[----:B------:R3:W4:Y:S04]  /*7fd0*/  @P0 LDS.128 R28, [R4+UR43+0x300] ;  /* 0x0003002b041c0984 */ /* 0x0007280008000c00 */
[----:B------:R3:W1:Y:S02]  /*7fe0*/  @P0 LDS.128 R36, [R3+0x300] ;  /* 0x0003000003240984 */ /* 0x0006640000000c00 */
.L_x_143:
[----:B------:R-:W-:Y:S05]  /*7ff0*/  BSYNC B1 ;  /* 0x0000000000017941 */ /* 0x000fea0003800000 */
.L_x_142:
[----:B--2---:R-:W-:Y:S05]  /*8000*/  VIADD R0, R25, 0x10 ;  /* 0x0000001019007836 */ /* 0x004fea0000000000 */
[----:B------:R-:W-:Y:S04]  /*8010*/  SHF.R.U32.HI R0, RZ, 0x15, R0 ;  /* 0x00000015ff007819 */ /* 0x000fe80000011600 */
[----:B------:R-:W-:Y:S11]  /*8020*/  LOP3.LUT P0, RZ, R0, 0x3, R51, 0x48, !PT ;  /* 0x0000000300ff7812 */ /* 0x000ff60007804833 */
[----:B------:R-:W-:Y:S02]  /*8030*/  @!UPT UIADD3 URZ, UPT, UPT, URZ, URZ, URZ ;  /* 0x000000fffffff290 */ /* 0x000fe4000fffe0ff */
[----:B------:R-:W-:Y:S05]  /*8040*/  @!P0 BRA `(.L_x_147) ;  /* 0x0000000000408947 */ /* 0x000fea0003800000 */
[----:B------:R-:W2:Y:S01]  /*8050*/  LDCU.64 UR8, c[0x4][0x70] ;  /* 0x01000e00ff0877ac */ /* 0x000ea20008000a00 */
[----:B---3--:R-:W-:Y:S01]  /*8060*/  MOV R3, 0x0 ;  /* 0x0000000000037802 */ /* 0x008fe20000000f00 */
[----:B------:R-:W-:Y:S02]  /*8070*/  HFMA2 R12, -RZ, RZ, 0, 5.9604644775390625e-08 ;  /* 0x00000001ff0c7431 */ /* 0x000fe400000001ff */
[----:B-1----:R-:W-:Y:S02]  /*8080*/  IMAD.MOV.U32 R8, RZ, RZ, 0x192 ;  /* 0x00000192ff087424 */ /* 0x002fe400078e00ff */
[----:B------:R-:W-:Y:S01]  /*8090*/  IMAD.MOV.U32 R13, RZ, RZ, RZ ;  /* 0x000000ffff0d7224 */ /* 0x000fe200078e00ff */
[----:B------:R-:W1:Y:S01]  /*80a0*/  LDCU.64 UR6, c[0x4][0x78] ;  /* 0x01000f00ff0677ac */ /* 0x000e620008000a00 */
[----:B------:R-:W3:Y:S01]  /*80b0*/  LDC.64 R2, c[0x4][R3] ;  /* 0x0100000003027b82 */ /* 0x000ee20000000a00 */
[----:B------:R-:W5:Y:S01]  /*80c0*/  LDCU.64 UR4, c[0x4][0x10] ;  /* 0x01000200ff0477ac */ /* 0x000f620008000a00 */
[----:B--2---:R-:W-:Y:S01]  /*80d0*/  MOV R5, UR9 ;  /* 0x0000000900057c02 */ /* 0x004fe20008000f00 */
[----:B------:R-:W-:Y:S01]  /*80e0*/  IMAD.U32 R4, RZ, RZ, UR8 ;  /* 0x00000008ff047e24 */ /* 0x000fe2000f8e00ff */
[----:B-1----:R-:W-:Y:S01]  /*80f0*/  MOV R7, UR7 ;  /* 0x0000000700077c02 */ /* 0x002fe20008000f00 */
[----:B------:R-:W-:Y:S01]  /*8100*/  IMAD.U32 R6, RZ, RZ, UR6 ;  /* 0x00000006ff067e24 */ /* 0x000fe2000f8e00ff */
[----:B-----5:R-:W-:Y:S01]  /*8110*/  MOV R11, UR5 ;  /* 0x00000005000b7c02 */ /* 0x020fe20008000f00 */
[----:B------:R-:W-:Y:S02]  /*8120*/  IMAD.U32 R10, RZ, RZ, UR4 ;  /* 0x00000004ff0a7e24 */ /* 0x000fe4000f8e00ff */
[----:B------:R-:W-:Y:S07]  /*8130*/  LEPC R20, `(.L_x_147) ;  /* 0x000000001014794e */ /* 0x000fee0000000000 */
[----:B---34-:R-:W-:Y:S05]  /*8140*/  CALL.ABS.NOINC R2 ;  /* 0x0000000002007343 */ /* 0x018fea0003c00000 */
.L_x_147:
[----:B---34-:R-:W-:Y:S01]  /*8150*/  SHF.L.U32 R3, R28, 0x10, RZ ;  /* 0x000000101c037819 */ /* 0x018fe200000006ff */
[----:B------:R-:W-:Y:S05]  /*8160*/  WARPSYNC.ALL ;  /* 0x0000000000007948 */ /* 0x000fea0003800000 */
[----:B------:R-:W-:Y:S01]  /*8170*/  R2UR UR4, R25 ;  /* 0x00000000190472ca */ /* 0x000fe200000e0000 */
[----:B------:R-:W-:Y:S01]  /*8180*/  BSSY.RECONVERGENT B0, `(.L_x_148) ;  /* 0x000005b000007945 */ /* 0x000fe20003800200 */
[----:B------:R-:W-:Y:S02]  /*8190*/  SHF.L.U32 R20, R30, 0x10, RZ ;  /* 0x000000101e147819 */ /* 0x000fe400000006ff */
[----:B------:R-:W-:Y:S02]  /*81a0*/  ISETP.NE.AND P6, PT, R62, RZ, PT ;  /* 0x000000ff3e00720c */ /* 0x000fe40003fc5270 */
[----:B------:R-:W-:Y:S07]  /*81b0*/  ISETP.NE.AND P0, PT, R61, RZ, PT ;  /* 0x000000ff3d00720c */ /* 0x000fee0003f05270 */
[----:B-1----:R-:W1:Y:S02]  /*81c0*/  LDTM.x16 R4, tmem[UR4+0x10] ;  /* 0x00001004000479ee */ /* 0x002e640008240000 */
[----:B-1----:R-:W-:Y:S01]  /*81d0*/  FMUL R0, R24, R4 ;  /* 0x0000000418007220 */ /* 0x002fe20000400000 */
[----:B------:R-:W-:Y:S01]  /*81e0*/  LOP3.LUT R4, R28, 0xffff0000, RZ, 0xc0, !PT ;  /* 0xffff00001c047812 */ /* 0x000fe200078ec0ff */
[C---:B------:R-:W-:Y:S01]  /*81f0*/  FMUL R2, R24.reuse, R5 ;  /* 0x0000000518027220 */ /* 0x040fe20000400000 */
[----:B------:R-:W-:Y:S01]  /*8200*/  SHF.L.U32 R5, R29, 0x10, RZ ;  /* 0x000000101d057819 */ /* 0x000fe200000006ff */
[----:B------:R-:W-:Y:S01]  /*8210*/  FFMA R0, R27, R3, R0 ;  /* 0x000000031b007223 */ /* 0x000fe20000000000 */
[C---:B------:R-:W-:Y:S01]  /*8220*/  FMUL R3, R24.reuse, R6 ;  /* 0x0000000618037220 */ /* 0x040fe20000400000 */
[----:B------:R-:W-:Y:S01]  /*8230*/  LOP3.LUT R6, R29, 0xffff0000, RZ, 0xc0, !PT ;  /* 0xffff00001d067812 */ /* 0x000fe200078ec0ff */
[C---:B------:R-:W-:Y:S01]  /*8240*/  FFMA R2, R27.reuse, R4, R2 ;  /* 0x000000041b027223 */ /* 0x040fe20000000002 */
[C---:B------:R-:W-:Y:S01]  /*8250*/  FMUL R7, R24.reuse, R7 ;  /* 0x0000000718077220 */ /* 0x040fe20000400000 */
[C---:B------:R-:W-:Y:S01]  /*8260*/  FFMA R3, R27.reuse, R5, R3 ;  /* 0x000000051b037223 */ /* 0x040fe20000000003 */
[C---:B------:R-:W-:Y:S01]  /*8270*/  FMUL R4, R24.reuse, R8 ;  /* 0x0000000818047220 */ /* 0x040fe20000400000 */
[----:B------:R-:W-:Y:S01]  /*8280*/  FMUL R5, R24, R9 ;  /* 0x0000000918057220 */ /* 0x000fe20000400000 */
[----:B------:R-:W-:Y:S01]  /*8290*/  F2FP.BF16.F32.PACK_AB R32, R2, R0 ;  /* 0x000000000220723e */ /* 0x000fe200000010ff */
[C---:B------:R-:W-:Y:S01]  /*82a0*/  FFMA R7, R27.reuse, R6, R7 ;  /* 0x000000061b077223 */ /* 0x040fe20000000007 */
[----:B------:R-:W-:Y:S01]  /*82b0*/  LOP3.LUT R0, R30, 0xffff0000, RZ, 0xc0, !PT ;  /* 0xffff00001e007812 */ /* 0x000fe200078ec0ff */
[----:B------:R-:W-:Y:S01]  /*82c0*/  FFMA R4, R27, R20, R4 ;  /* 0x000000141b047223 */ /* 0x000fe20000000004 */
[----:B------:R-:W-:Y:S01]  /*82d0*/  SHF.L.U32 R2, R31, 0x10, RZ ;  /* 0x000000101f027819 */ /* 0x000fe200000006ff */
[----:B------:R-:W-:Y:S01]  /*82e0*/  FMUL R6, R24, R10 ;  /* 0x0000000a18067220 */ /* 0x000fe20000400000 */
[----:B------:R-:W-:Y:S01]  /*82f0*/  F2FP.BF16.F32.PACK_AB R33, R7, R3 ;  /* 0x000000030721723e */ /* 0x000fe200000010ff */
[----:B------:R-:W-:Y:S01]  /*8300*/  FFMA R5, R27, R0, R5 ;  /* 0x000000001b057223 */ /* 0x000fe20000000005 */
[----:B------:R-:W-:Y:S01]  /*8310*/  LOP3.LUT R3, R31, 0xffff0000, RZ, 0xc0, !PT ;  /* 0xffff00001f037812 */ /* 0x000fe200078ec0ff */
[----:B------:R-:W-:Y:S01]  /*8320*/  FFMA R6, R27, R2, R6 ;  /* 0x000000021b067223 */ /* 0x000fe20000000006 */
[----:B------:R-:W-:Y:S01]  /*8330*/  SHF.L.U32 R7, R36, 0x10, RZ ;  /* 0x0000001024077819 */ /* 0x000fe200000006ff */
[----:B------:R-:W-:Y:S01]  /*8340*/  FMUL R11, R24, R11 ;  /* 0x0000000b180b7220 */ /* 0x000fe20000400000 */
[----:B------:R-:W-:Y:S01]  /*8350*/  LOP3.LUT R0, R36, 0xffff0000, RZ, 0xc0, !PT ;  /* 0xffff000024007812 */ /* 0x000fe200078ec0ff */
[C---:B------:R-:W-:Y:S01]  /*8360*/  FMUL R8, R24.reuse, R12 ;  /* 0x0000000c18087220 */ /* 0x040fe20000400000 */
[----:B------:R-:W-:Y:S01]  /*8370*/  SHF.L.U32 R2, R37, 0x10, RZ ;  /* 0x0000001025027819 */ /* 0x000fe200000006ff */
[C---:B------:R-:W-:Y:S01]  /*8380*/  FMUL R9, R24.reuse, R13 ;  /* 0x0000000d18097220 */ /* 0x040fe20000400000 */
[----:B------:R-:W-:Y:S01]  /*8390*/  F2FP.BF16.F32.PACK_AB R34, R5, R4 ;  /* 0x000000040522723e */ /* 0x000fe200000010ff */
[----:B------:R-:W-:Y:S01]  /*83a0*/  FFMA R11, R27, R3, R11 ;  /* 0x000000031b0b7223 */ /* 0x000fe2000000000b */
[----:B------:R-:W-:Y:S01]  /*83b0*/  SHF.L.U32 R3, R39, 0x10, RZ ;  /* 0x0000001027037819 */ /* 0x000fe200000006ff */
[----:B------:R-:W-:Y:S01]  /*83c0*/  FFMA R8, R27, R7, R8 ;  /* 0x000000071b087223 */ /* 0x000fe20000000008 */
[----:B------:R-:W-:Y:S01]  /*83d0*/  LOP3.LUT R4, R39, 0xffff0000, RZ, 0xc0, !PT ;  /* 0xffff000027047812 */ /* 0x000fe200078ec0ff */
[----:B------:R-:W-:Y:S01]  /*83e0*/  FFMA R9, R27, R0, R9 ;  /* 0x000000001b097223 */ /* 0x000fe20000000009 */
[----:B------:R-:W-:Y:S01]  /*83f0*/  LOP3.LUT R0, R37, 0xffff0000, RZ, 0xc0, !PT ;  /* 0xffff000025007812 */ /* 0x000fe200078ec0ff */
[C---:B------:R-:W-:Y:S01]  /*8400*/  FMUL R10, R24.reuse, R14 ;  /* 0x0000000e180a7220 */ /* 0x040fe20000400000 */
[C---:B------:R-:W-:Y:S01]  /*8410*/  FMUL R15, R24.reuse, R15 ;  /* 0x0000000f180f7220 */ /* 0x040fe20000400000 */
[C---:B------:R-:W-:Y:S01]  /*8420*/  FMUL R12, R24.reuse, R16 ;  /* 0x00000010180c7220 */ /* 0x040fe20000400000 */
[----:B------:R-:W-:Y:S01]  /*8430*/  FMUL R13, R24, R17 ;  /* 0x00000011180d7220 */ /* 0x000fe20000400000 */
[C---:B------:R-:W-:Y:S01]  /*8440*/  FFMA R10, R27.reuse, R2, R10 ;  /* 0x000000021b0a7223 */ /* 0x040fe2000000000a */
[----:B------:R-:W-:Y:S01]  /*8450*/  FFMA R15, R27, R0, R15 ;  /* 0x000000001b0f7223 */ /* 0x000fe2000000000f */
[----:B------:R-:W-:Y:S01]  /*8460*/  SHF.L.U32 R2, R38, 0x10, RZ ;  /* 0x0000001026027819 */ /* 0x000fe200000006ff */
[----:B------:R-:W-:Y:S01]  /*8470*/  FMUL R14, R24, R18 ;  /* 0x00000012180e7220 */ /* 0x000fe20000400000 */
[----:B------:R-:W-:Y:S01]  /*8480*/  LOP3.LUT R0, R38, 0xffff0000, RZ, 0xc0, !PT ;  /* 0xffff000026007812 */ /* 0x000fe200078ec0ff */
[----:B------:R-:W-:Y:S01]  /*8490*/  FMUL R19, R24, R19 ;  /* 0x0000001318137220 */ /* 0x000fe20000400000 */
[----:B------:R-:W-:Y:S01]  /*84a0*/  F2FP.BF16.F32.PACK_AB R35, R11, R6 ;  /* 0x000000060b23723e */ /* 0x000fe200000010ff */
[----:B------:R-:W-:Y:S01]  /*84b0*/  FFMA R12, R27, R2, R12 ;  /* 0x000000021b0c7223 */ /* 0x000fe2000000000c */
[----:B------:R-:W-:Y:S01]  /*84c0*/  F2FP.BF16.F32.PACK_AB R8, R9, R8 ;  /* 0x000000080908723e */ /* 0x000fe200000010ff */
[C---:B------:R-:W-:Y:S01]  /*84d0*/  FFMA R13, R27.reuse, R0, R13 ;  /* 0x000000001b0d7223 */ /* 0x040fe2000000000d */
[C---:B------:R-:W-:Y:S01]  /*84e0*/  FFMA R14, R27.reuse, R3, R14 ;  /* 0x000000031b0e7223 */ /* 0x040fe2000000000e */
[----:B------:R1:W-:Y:S01]  /*84f0*/  STS.128 [R57+UR43+0x1300], R32 ;  /* 0x0013002039007988 */ /* 0x0003e20008000c2b */
[----:B------:R-:W-:Y:S01]  /*8500*/  FFMA R19, R27, R4, R19 ;  /* 0x000000041b137223 */ /* 0x000fe20000000013 */
[----:B------:R-:W-:Y:S02]  /*8510*/  F2FP.BF16.F32.PACK_AB R9, R15, R10 ;  /* 0x0000000a0f09723e */ /* 0x000fe400000010ff */
[----:B------:R-:W-:Y:S02]  /*8520*/  F2FP.BF16.F32.PACK_AB R10, R13, R12 ;  /* 0x0000000c0d0a723e */ /* 0x000fe400000010ff */
[----:B------:R-:W-:Y:S02]  /*8530*/  F2FP.BF16.F32.PACK_AB R11, R19, R14 ;  /* 0x0000000e130b723e */ /* 0x000fe400000010ff */
[----:B------:R-:W-:Y:S02]  /*8540*/  MOV R2, UR46 ;  /* 0x0000002e00027c02 */ /* 0x000fe40008000f00 */
[----:B------:R-:W-:Y:S01]  /*8550*/  MOV R0, UR47 ;  /* 0x0000002f00007c02 */ /* 0x000fe20008000f00 */
[----:B------:R1:W-:Y:S01]  /*8560*/  STS.128 [R63+0x1300], R8 ;  /* 0x001300083f007388 */ /* 0x0003e20000000c00 */
[----:B------:R-:W-:Y:S02]  /*8570*/  @P6 LEA R2, R2, UR43, 0x3 ;  /* 0x0000002b02026c11 */ /* 0x000fe4000f8e18ff */
[----:B------:R-:W-:Y:S02]  /*8580*/  @P6 SHF.L.U32 R3, R60, 0x1f, RZ ;  /* 0x0000001f3c036819 */ /* 0x000fe400000006ff */
[----:B------:R-:W-:Y:S01]  /*8590*/  @P6 IADD3 R2, PT, PT, R2, 0x1c0, RZ ;  /* 0x000001c002026810 */ /* 0x000fe20007ffe0ff */
[----:B------:R-:W-:Y:S01]  /*85a0*/  @!PT LDS RZ, [RZ] ;  /* 0x00000000fffff984 */ /* 0x000fe20000000800 */
[----:B------:R-:W-:Y:S01]  /*85b0*/  @!PT LDS RZ, [RZ] ;  /* 0x00000000fffff984 */ /* 0x000fe20000000800 */
[----:B------:R-:W-:Y:S01]  /*85c0*/  @!PT LDS RZ, [RZ] ;  /* 0x00000000fffff984 */ /* 0x000fe20000000800 */
[----:B------:R-:W-:Y:S01]  /*85d0*/  @!PT LDS RZ, [RZ] ;  /* 0x00000000fffff984 */ /* 0x000fe20000000800 */
[----:B------:R2:W-:Y:S06]  /*85e0*/  MEMBAR.ALL.CTA ;  /* 0x0000000000007992 */ /* 0x0005ec0000008000 */
[----:B--2---:R-:W2:Y:S01]  /*85f0*/  FENCE.VIEW.ASYNC.S ;  /* 0x00000000000073c6 */ /* 0x004ea20000000000 */
[----:B------:R-:W-:Y:S02]  /*8600*/  @P6 PRMT R0, R0, 0x654, R2 ;  /* 0x0000065400006816 */ /* 0x000fe40000000002 */
[----:B------:R-:W-:Y:S01]  /*8610*/  LEA R2, R26, UR43, 0x3 ;  /* 0x0000002b1a027c11 */ /* 0x000fe2000f8e18ff */
[----:B--2---:R-:W-:Y:S06]  /*8620*/  BAR.SYNC.DEFER_BLOCKING 0x1, 0x80 ;  /* 0x0042000000007b1d */ /* 0x004fec0000010000 */
[----:B------:R-:W-:Y:S05]  /*8630*/  @P0 BRA `(.L_x_149) ;  /* 0x00000000003c0947 */ /* 0x000fea0003800000 */
[----:B------:R-:W2:Y:S01]  /*8640*/  LDCU.64 UR6, c[0x0][0x348] ;  /* 0x00006900ff0677ac */ /* 0x000ea20008000a00 */
[----:B------:R-:W-:Y:S02]  /*8650*/  UIADD3 UR13, UPT, UPT, UR49, 0x10, URZ ;  /* 0x00000010310d7890 */ /* 0x000fe4000fffe0ff */
[----:B------:R-:W-:Y:S01]  /*8660*/  UIADD3 UR12, UPT, UPT, UR43, 0x1300, URZ ;  /* 0x000013002b0c7890 */ /* 0x000fe2000fffe0ff */
[----:B------:R-:W-:Y:S01]  /*8670*/  UMOV UR14, UR50 ;  /* 0x00000032000e7c82 */ /* 0x000fe20008000000 */
[----:B------:R-:W-:Y:S01]  /*8680*/  UMOV UR15, UR36 ;  /* 0x00000024000f7c82 */ /* 0x000fe20008000000 */
[----:B------:R-:W-:Y:S02]  /*8690*/  UIADD3 UR9, UPT, UPT, UR49, 0x50, URZ ;  /* 0x0000005031097890 */ /* 0x000fe4000fffe0ff */
[----:B------:R-:W-:Y:S01]  /*86a0*/  UIADD3 UR8, UPT, UPT, UR43, 0x1b00, URZ ;  /* 0x00001b002b087890 */ /* 0x000fe2000fffe0ff */
[----:B------:R-:W-:Y:S01]  /*86b0*/  UMOV UR10, UR50 ;  /* 0x00000032000a7c82 */ /* 0x000fe20008000000 */
[----:B------:R-:W-:Y:S01]  /*86c0*/  UMOV UR11, UR36 ;  /* 0x00000024000b7c82 */ /* 0x000fe20008000000 */
[----:B--2---:R-:W-:Y:S04]  /*86d0*/  UIADD3 UR4, UP0, UPT, UR6, 0x680, URZ ;  /* 0x0000068006047890 */ /* 0x004fe8000ff1e0ff */
[----:B------:R-:W-:Y:S09]  /*86e0*/  UIADD3.X UR5, UPT, UPT, URZ, UR7, URZ, UP0, !UPT ;  /* 0x00000007ff057290 */ /* 0x000ff200087fe4ff */
[----:B------:R2:W-:Y:S01]  /*86f0*/  UTMASTG.3D [UR12], [UR4] ;  /* 0x0000000c040073b5 */ /* 0x0005e20008010000 */
[----:B------:R2:W-:Y:S01]  /*8700*/  UTMASTG.3D [UR8], [UR4] ;  /* 0x00000008040073b5 */ /* 0x0005e20008010000 */
[----:B------:R0:W-:Y:S01]  /*8710*/  UTMACMDFLUSH ;  /* 0x00000000000079b7 */ /* 0x0001e20000000000 */
[----:B--2---:R-:W-:Y:S04]  /*8720*/  DEPBAR.LE SB0, 0x1 ;  /* 0x000080400000791a */ /* 0x004fe80000000000 */
.L_x_149:
[----:B------:R-:W-:Y:S05]  /*8730*/  BSYNC.RECONVERGENT B0 ;  /* 0x0000000000007941 */ /* 0x000fea0003800200 */
.L_x_148:
[----:B------:R-:W-:Y:S01]  /*8740*/  BAR.SYNC.DEFER_BLOCKING 0x1, 0x80 ;  /* 0x0042000000007b1d */ /* 0x000fe20000010000 */
[----:B------:R-:W-:Y:S04]  /*8750*/  UIADD3 UR4, UPT, UPT, UR46, 0x1, URZ ;  /* 0x000000012e047890 */ /* 0x000fe8000fffe0ff */
[----:B------:R-:W-:Y:S04]  /*8760*/  UISETP.NE.AND UP0, UPT, UR4, 0x4, UPT ;  /* 0x000000040400788c */ /* 0x000fe8000bf05270 */
[----:B------:R-:W-:Y:S01]  /*8770*/  USEL UR44, UR4, URZ, UP0 ;  /* 0x000000ff042c7287 */ /* 0x000fe20008000000 */
[----:B------:R2:W-:Y:S01]  /*8780*/  @P6 SYNCS.ARRIVE.TRANS64.RED.A1T0 RZ, [R0+URZ], RZ ;  /* 0x000000ff00ff69a7 */ /* 0x0005e200081004ff */
[----:B------:R-:W-:Y:S01]  /*8790*/  BSSY B1, `(.L_x_150) ;  /* 0x0000013000017945 */ /* 0x000fe20003800000 */
[----:B------:R-:W3:Y:S02]  /*87a0*/  @P6 SYNCS.PHASECHK.TRANS64.TRYWAIT P0, [R2+URZ+0x1a0], R3 ;  /* 0x0001a003020065a7 */ /* 0x000ee400080011ff */
[----:B---3--:R-:W-:Y:S01]  /*87b0*/  @P6 SEL R64, RZ, 0x1, !P0 ;  /* 0x00000001ff406807 */ /* 0x008fe20004000000 */
[----:B--2---:R-:W-:Y:S06]  /*87c0*/  @!P6 BRA `(.L_x_151) ;  /* 0x00000000003ce947 */ /* 0x004fec0003800000 */
[----:B------:R-:W-:Y:S01]  /*87d0*/  ISETP.NE.AND P1, PT, R65, RZ, PT ;  /* 0x000000ff4100720c */ /* 0x000fe20003f25270 */
[----:B------:R-:W-:Y:S01]  /*87e0*/  BSSY B0, `(.L_x_152) ;  /* 0x0000009000007945 */ /* 0x000fe20003800000 */
[----:B------:R-:W-:Y:S11]  /*87f0*/  ISETP.NE.AND P0, PT, R64, RZ, PT ;  /* 0x000000ff4000720c */ /* 0x000ff60003f05270 */
[----:B------:R-:W-:Y:S05]  /*8800*/  @P1 IMAD R3, R26, 0x1000, R57 ;  /* 0x000010001a031824 */ /* 0x000fea00078e0239 */
[----:B------:R-:W-:Y:S05]  /*8810*/  @P1 IADD3 R0, PT, PT, R3, UR43, RZ ;  /* 0x0000002b03001c10 */ /* 0x000fea000fffe0ff */
[----:B------:R-:W-:Y:S01]  /*8820*/  @P1 IMAD.IADD R0, R66, 0x1, R0 ;  /* 0x0000000142001824 */ /* 0x000fe200078e0200 */
[----:B------:R-:W-:Y:S06]  /*8830*/  @P0 BRA `(.L_x_153) ;  /* 0x00000000000c0947 */ /* 0x000fec0003800000 */
[----:B------:R-:W-:Y:S04]  /*8840*/  SHF.L.U32 R4, R60, 0x1f, RZ ;  /* 0x0000001f3c047819 */ /* 0x000fe800000006ff */
[----:B------:R-:W2:Y:S02]  /*8850*/  SYNCS.PHASECHK.TRANS64.TRYWAIT P0, [R2+URZ+0x1a0], R4 ;  /* 0x0001a004020075a7 */ /* 0x000ea400080011ff */
[----:B--2---:R-:W-:Y:S05]  /*8860*/  @!P0 BRA `(.L_x_154) ;  /* 0x0000002800148947 */ /* 0x004fea0003800000 */
.L_x_153:
[----:B------:R-:W-:Y:S05]  /*8870*/  BSYNC B0 ;  /* 0x0000000000007941 */ /* 0x000fea0003800000 */
.L_x_152:
[----:B------:R-:W-:Y:S02]  /*8880*/  ISETP.NE.AND P0, PT, R65, RZ, PT ;  /* 0x000000ff4100720c */ /* 0x000fe40003f05270 */
[----:B------:R-:W-:Y:S11]  /*8890*/  IADD3 R26, PT, PT, R26, 0x1, RZ ;  /* 0x000000011a1a7810 */ /* 0x000ff60007ffe0ff */
[----:B------:R3:W4:Y:S04]  /*88a0*/  @P0 LDS.128 R28, [R3+UR43+0x300] ;  /* 0x0003002b031c0984 */ /* 0x0007280008000c00 */
[----:B------:R3:W1:Y:S02]  /*88b0*/  @P0 LDS.128 R36, [R0+0x300] ;  /* 0x0003000000240984 */ /* 0x0006640000000c00 */
.L_x_151:
[----:B------:R-:W-:Y:S05]  /*88c0*/  BSYNC B1 ;  /* 0x0000000000017941 */ /* 0x000fea0003800000 */
.L_x_150:
[----:B---3--:R-:W-:Y:S05]  /*88d0*/  VIADD R0, R25, 0x20 ;  /* 0x0000002019007836 */ /* 0x008fea0000000000 */
[----:B------:R-:W-:Y:S04]  /*88e0*/  SHF.R.U32.HI R0, RZ, 0x15, R0 ;  /* 0x00000015ff007819 */ /* 0x000fe80000011600 */
[----:B------:R-:W-:Y:S11]  /*88f0*/  LOP3.LUT P0, RZ, R0, 0x3, R51, 0x48, !PT ;  /* 0x0000000300ff7812 */ /* 0x000ff60007804833 */
[----:B------:R-:W-:Y:S02]  /*8900*/  @!UPT UIADD3 URZ, UPT, UPT, URZ, URZ, URZ ;  /* 0x000000fffffff290 */ /* 0x000fe4000fffe0ff */
[----:B------:R-:W-:Y:S05]  /*8910*/  @!P0 BRA `(.L_x_155) ;  /* 0x0000000000408947 */ /* 0x000fea0003800000 */
[----:B------:R-:W3:Y:S01]  /*8920*/  LDCU.64 UR8, c[0x4][0x70] ;  /* 0x01000e00ff0877ac */ /* 0x000ee20008000a00 */
[----:B------:R-:W-:Y:S01]  /*8930*/  MOV R3, 0x0 ;  /* 0x0000000000037802 */ /* 0x000fe20000000f00 */
[----:B------:R-:W-:Y:S02]  /*8940*/  HFMA2 R12, -RZ, RZ, 0, 5.9604644775390625e-08 ;  /* 0x00000001ff0c7431 */ /* 0x000fe400000001ff */
[----:B-1----:R-:W-:Y:S02]  /*8950*/  IMAD.MOV.U32 R8, RZ, RZ, 0x192 ;  /* 0x00000192ff087424 */ /* 0x002fe400078e00ff */
[----:B------:R-:W-:Y:S01]  /*8960*/  IMAD.MOV.U32 R13, RZ, RZ, RZ ;  /* 0x000000ffff0d7224 */ /* 0x000fe200078e00ff */
[----:B------:R-:W1:Y:S01]  /*8970*/  LDCU.64 UR6, c[0x4][0x78] ;  /* 0x01000f00ff0677ac */ /* 0x000e620008000a00 */
[----:B--2---:R-:W2:Y:S01]  /*8980*/  LDC.64 R2, c[0x4][R3] ;  /* 0x0100000003027b82 */ /* 0x004ea20000000a00 */
[----:B------:R-:W5:Y:S01]  /*8990*/  LDCU.64 UR4, c[0x4][0x10] ;  /* 0x01000200ff0477ac */ /* 0x000f620008000a00 */
[----:B---3--:R-:W-:Y:S01]  /*89a0*/  MOV R5, UR9 ;  /* 0x0000000900057c02 */ /* 0x008fe20008000f00 */
[----:B------:R-:W-:Y:S01]  /*89b0*/  IMAD.U32 R4, RZ, RZ, UR8 ;  /* 0x00000008ff047e24 */ /* 0x000fe2000f8e00ff */
[----:B-1----:R-:W-:Y:S01]  /*89c0*/  MOV R7, UR7 ;  /* 0x0000000700077c02 */ /* 0x002fe20008000f00 */
[----:B------:R-:W-:Y:S01]  /*89d0*/  IMAD.U32 R6, RZ, RZ, UR6 ;  /* 0x00000006ff067e24 */ /* 0x000fe2000f8e00ff */
[----:B-----5:R-:W-:Y:S01]  /*89e0*/  MOV R11, UR5 ;  /* 0x00000005000b7c02 */ /* 0x020fe20008000f00 */
[----:B------:R-:W-:Y:S02]  /*89f0*/  IMAD.U32 R10, RZ, RZ, UR4 ;  /* 0x00000004ff0a7e24 */ /* 0x000fe4000f8e00ff */
[----:B------:R-:W-:Y:S07]  /*8a00*/  LEPC R20, `(.L_x_155) ;  /* 0x000000001014794e */ /* 0x000fee0000000000 */
[----:B--2-4-:R-:W-:Y:S05]  /*8a10*/  CALL.ABS.NOINC R2 ;  /* 0x0000000002007343 */ /* 0x014fea0003c00000 */
.L_x_155:
[----:B----4-:R-:W-:Y:S01]  /*8a20*/  SHF.L.U32 R3, R28, 0x10, RZ ;  /* 0x000000101c037819 */ /* 0x010fe200000006ff */
[----:B------:R-:W-:Y:S05]  /*8a30*/  WARPSYNC.ALL ;  /* 0x0000000000007948 */ /* 0x000fea0003800000 */
[----:B------:R-:W-:Y:S01]  /*8a40*/  R2UR UR4, R25 ;  /* 0x00000000190472ca */ /* 0x000fe200000e0000 */
[----:B------:R-:W-:Y:S01]  /*8a50*/  BSSY.RECONVERGENT B0, `(.L_x_156) ;  /* 0x000005b000007945 */ /* 0x000fe20003800200 */
[----:B------:R-:W-:Y:S02]  /*8a60*/  SHF.L.U32 R20, R30, 0x10, RZ ;  /* 0x000000101e147819 */ /* 0x000fe400000006ff */
[----:B------:R-:W-:Y:S02]  /*8a70*/  ISETP.NE.AND P6, PT, R62, RZ, PT ;  /* 0x000000ff3e00720c */ /* 0x000fe40003fc5270 */
[----:B------:R-:W-:Y:S07]  /*8a80*/  ISETP.NE.AND P0, PT, R61, RZ, PT ;  /* 0x000000ff3d00720c */ /* 0x000fee0003f05270 */
[----:B-12---:R-:W1:Y:S02]  /*8a90*/  LDTM.x16 R4, tmem[UR4+0x20] ;  /* 0x00002004000479ee */ /* 0x006e640008240000 */
        /* <DEDUP_REMOVED lines=59> */
[----:B------:R-:W-:Y:S02]  /*8e50*/  LEA R3, R26, UR43, 0x3 ;  /* 0x0000002b1a037c11 */ /* 0x000fe4000f8e18ff */
        /* <DEDUP_REMOVED lines=8> */
[----:B------:R-:W-:Y:S01]  /*8ee0*/  @P6 SHF.L.U32 R2, R60, 0x1f, RZ ;  /* 0x0000001f3c026819 */ /* 0x000fe200000006ff */
        /* <DEDUP_REMOVED lines=17> */
.L_x_157:
[----:B------:R-:W-:Y:S05]  /*9000*/  BSYNC.RECONVERGENT B0 ;  /* 0x0000000000007941 */ /* 0x000fea0003800200 */
.L_x_156:
        /* <DEDUP_REMOVED lines=19> */
.L_x_161:
[----:B------:R-:W-:Y:S05]  /*9140*/  BSYNC B0 ;  /* 0x0000000000007941 */ /* 0x000fea0003800000 */
.L_x_160:
[----:B------:R-:W-:Y:S11]  /*9150*/  ISETP.NE.AND P0, PT, R65, RZ, PT ;  /* 0x000000ff4100720c */ /* 0x000ff60003f05270 */
[----:B------:R-:W-:Y:S02]  /*9160*/  @!UPT UIADD3 URZ, UPT, UPT, URZ, URZ, URZ ;  /* 0x000000fffffff290 */ /* 0x000fe4000fffe0ff */
[----:B------:R3:W4:Y:S04]  /*9170*/  @P0 LDS.128 R28, [R26+UR43+0x300] ;  /* 0x0003002b1a1c0984 */ /* 0x0007280008000c00 */
[----:B------:R3:W1:Y:S02]  /*9180*/  @P0 LDS.128 R36, [R66+0x300] ;  /* 0x0003000042240984 */ /* 0x0006640000000c00 */
.L_x_159:
[----:B------:R-:W-:Y:S05]  /*9190*/  BSYNC B1 ;  /* 0x0000000000017941 */ /* 0x000fea0003800000 */
.L_x_158:
[----:B--2---:R-:W-:Y:S05]  /*91a0*/  VIADD R0, R25, 0x30 ;  /* 0x0000003019007836 */ /* 0x004fea0000000000 */
[----:B------:R-:W-:Y:S04]  /*91b0*/  SHF.R.U32.HI R0, RZ, 0x15, R0 ;  /* 0x00000015ff007819 */ /* 0x000fe80000011600 */
[----:B------:R-:W-:Y:S11]  /*91c0*/  LOP3.LUT P0, RZ, R0, 0x3, R51, 0x48, !PT ;  /* 0x0000000300ff7812 */ /* 0x000ff60007804833 */
[----:B------:R-:W-:Y:S02]  /*91d0*/  @!UPT UIADD3 URZ, UPT, UPT, URZ, URZ, URZ ;  /* 0x000000fffffff290 */ /* 0x000fe4000fffe0ff */
[----:B------:R-:W-:Y:S05]  /*91e0*/  @!P0 BRA `(.L_x_163) ;  /* 0x0000000000408947 */ /* 0x000fea0003800000 */
[----:B------:R-:W2:Y:S01]  /*91f0*/  LDCU.64 UR8, c[0x4][0x70] ;  /* 0x01000e00ff0877ac */ /* 0x000ea20008000a00 */
[----:B------:R-:W-:Y:S01]  /*9200*/  MOV R3, 0x0 ;  /* 0x0000000000037802 */ /* 0x000fe20000000f00 */
        /* <DEDUP_REMOVED lines=14> */
.L_x_163:
[----:B------:R-:W-:Y:S01]  /*92f0*/  ISETP.NE.AND P0, PT, R61, RZ, PT ;  /* 0x000000ff3d00720c */ /* 0x000fe20003f05270 */
[----:B------:R-:W-:Y:S05]  /*9300*/  WARPSYNC.ALL ;  /* 0x0000000000007948 */ /* 0x000fea0003800000 */
[----:B------:R-:W-:Y:S01]  /*9310*/  R2UR UR4, R25 ;  /* 0x00000000190472ca */ /* 0x000fe200000e0000 */
[----:B------:R-:W-:Y:S01]  /*9320*/  BSSY.RECONVERGENT B0, `(.L_x_164) ;  /* 0x0000057000007945 */ /* 0x000fe20003800200 */
[C---:B----4-:R-:W-:Y:S02]  /*9330*/  SHF.L.U32 R20, R28.reuse, 0x10, RZ ;  /* 0x000000101c147819 */ /* 0x050fe400000006ff */
[----:B------:R-:W-:Y:S02]  /*9340*/  LOP3.LUT R21, R28, 0xffff0000, RZ, 0xc0, !PT ;  /* 0xffff00001c157812 */ /* 0x000fe400078ec0ff */
[C---:B------:R-:W-:Y:S02]  /*9350*/  SHF.L.U32 R25, R29.reuse, 0x10, RZ ;  /* 0x000000101d197819 */ /* 0x040fe400000006ff */
[----:B---3--:R-:W-:Y:S02]  /*9360*/  LOP3.LUT R26, R29, 0xffff0000, RZ, 0xc0, !PT ;  /* 0xffff00001d1a7812 */ /* 0x008fe400078ec0ff */
[C---:B------:R-:W-:Y:S02]  /*9370*/  SHF.L.U32 R28, R30.reuse, 0x10, RZ ;  /* 0x000000101e1c7819 */ /* 0x040fe400000006ff */
[----:B------:R-:W-:Y:S01]  /*9380*/  LOP3.LUT R29, R30, 0xffff0000, RZ, 0xc0, !PT ;  /* 0xffff00001e1d7812 */ /* 0x000fe200078ec0ff */
[----:B-1----:R-:W1:Y:S01]  /*9390*/  LDTM.x16 R4, tmem[UR4+0x30] ;  /* 0x00003004000479ee */ /* 0x002e620008240000 */
[C---:B------:R-:W-:Y:S01]  /*93a0*/  SHF.L.U32 R30, R31.reuse, 0x10, RZ ;  /* 0x000000101f1e7819 */ /* 0x040fe200000006ff */
[----:B------:R-:W-:Y:S01]  /*93b0*/  NOP ;  /* 0x0000000000007918 */ /* 0x000fe20000000000 */
[----:B------:R-:W-:Y:S02]  /*93c0*/  LOP3.LUT R31, R31, 0xffff0000, RZ, 0xc0, !PT ;  /* 0xffff00001f1f7812 */ /* 0x000fe400078ec0ff */
[C---:B------:R-:W-:Y:S02]  /*93d0*/  SHF.L.U32 R32, R36.reuse, 0x10, RZ ;  /* 0x0000001024207819 */ /* 0x040fe400000006ff */
[----:B------:R-:W-:Y:S02]  /*93e0*/  LOP3.LUT R33, R36, 0xffff0000, RZ, 0xc0, !PT ;  /* 0xffff000024217812 */ /* 0x000fe400078ec0ff */
[----:B------:R-:W-:Y:S02]  /*93f0*/  IADD3 R54, PT, PT, R54, 0x230, RZ ;  /* 0x0000023036367810 */ /* 0x000fe40007ffe0ff */
[C---:B------:R-:W-:Y:S02]  /*9400*/  SHF.L.U32 R34, R37.reuse, 0x10, RZ ;  /* 0x0000001025227819 */ /* 0x040fe400000006ff */
[----:B------:R-:W-:Y:S02]  /*9410*/  LOP3.LUT R54, R54, 0xfefffff8, RZ, 0xc0, !PT ;  /* 0xfefffff836367812 */ /* 0x000fe400078ec0ff */
[----:B------:R-:W-:Y:S02]  /*9420*/  LOP3.LUT R35, R37, 0xffff0000, RZ, 0xc0, !PT ;  /* 0xffff000025237812 */ /* 0x000fe400078ec0ff */
[----:B-1----:R1:W-:Y:S01]  /*9430*/  SYNCS.ARRIVE.TRANS64.RED.A1T0 RZ, [R54+URZ], RZ ;  /* 0x000000ff36ff79a7 */ /* 0x0023e200081004ff */
[C---:B------:R-:W-:Y:S02]  /*9440*/  SHF.L.U32 R36, R38.reuse, 0x10, RZ ;  /* 0x0000001026247819 */ /* 0x040fe400000006ff */
[----:B------:R-:W-:Y:S02]  /*9450*/  LOP3.LUT R37, R38, 0xffff0000, RZ, 0xc0, !PT ;  /* 0xffff000026257812 */ /* 0x000fe400078ec0ff */
[----:B------:R-:W-:Y:S01]  /*9460*/  SHF.L.U32 R38, R39, 0x10, RZ ;  /* 0x0000001027267819 */ /* 0x000fe200000006ff */
[C---:B------:R-:W-:Y:S01]  /*9470*/  FMUL R4, R24.reuse, R4 ;  /* 0x0000000418047220 */ /* 0x040fe20000400000 */
[C---:B------:R-:W-:Y:S01]  /*9480*/  FMUL R5, R24.reuse, R5 ;  /* 0x0000000518057220 */ /* 0x040fe20000400000 */
[C---:B------:R-:W-:Y:S01]  /*9490*/  FMUL R6, R24.reuse, R6 ;  /* 0x0000000618067220 */ /* 0x040fe20000400000 */
[C---:B------:R-:W-:Y:S01]  /*94a0*/  FMUL R7, R24.reuse, R7 ;  /* 0x0000000718077220 */ /* 0x040fe20000400000 */
[C---:B------:R-:W-:Y:S01]  /*94b0*/  FFMA R4, R27.reuse, R20, R4 ;  /* 0x000000141b047223 */ /* 0x040fe20000000004 */
        /* <DEDUP_REMOVED lines=15> */
[C---:B------:R-:W-:Y:S01]  /*95b0*/  FMUL R12, R24.reuse, R16 ;  /* 0x00000010180c7220 */ /* 0x040fe20000400000 */
[C---:B------:R-:W-:Y:S01]  /*95c0*/  FFMA R0, R27.reuse, R32, R0 ;  /* 0x000000201b007223 */ /* 0x040fe20000000000 */
[C---:B------:R-:W-:Y:S01]  /*95d0*/  FMUL R13, R24.reuse, R17 ;  /* 0x00000011180d7220 */ /* 0x040fe20000400000 */
[----:B------:R-:W-:Y:S01]  /*95e0*/  FFMA R2, R27, R33, R2 ;  /* 0x000000211b027223 */ /* 0x000fe20000000002 */
[----:B------:R-:W-:Y:S01]  /*95f0*/  F2FP.BF16.F32.PACK_AB R4, R5, R4 ;  /* 0x000000040504723e */ /* 0x000fe200000010ff */
[C---:B------:R-:W-:Y:S01]  /*9600*/  FMUL R14, R24.reuse, R18 ;  /* 0x00000012180e7220 */ /* 0x040fe20000400000 */
[----:B------:R-:W-:Y:S01]  /*9610*/  FFMA R3, R27, R34, R3 ;  /* 0x000000221b037223 */ /* 0x000fe20000000003 */
[----:B------:R-:W-:Y:S01]  /*9620*/  LOP3.LUT R39, R39, 0xffff0000, RZ, 0xc0, !PT ;  /* 0xffff000027277812 */ /* 0x000fe200078ec0ff */
[----:B------:R-:W-:Y:S01]  /*9630*/  FFMA R15, R27, R35, R15 ;  /* 0x000000231b0f7223 */ /* 0x000fe2000000000f */
[----:B------:R-:W-:Y:S01]  /*9640*/  F2FP.BF16.F32.PACK_AB R5, R7, R6 ;  /* 0x000000060705723e */ /* 0x000fe200000010ff */
[----:B------:R-:W-:Y:S01]  /*9650*/  FMUL R19, R24, R19 ;  /* 0x0000001318137220 */ /* 0x000fe20000400000 */
[----:B------:R-:W-:Y:S01]  /*9660*/  F2FP.BF16.F32.PACK_AB R6, R9, R8 ;  /* 0x000000080906723e */ /* 0x000fe200000010ff */
        /* <DEDUP_REMOVED lines=34> */
.L_x_165:
[----:B------:R-:W-:Y:S05]  /*9890*/  BSYNC.RECONVERGENT B0 ;  /* 0x0000000000007941 */ /* 0x000fea0003800200 */
.L_x_164:
[----:B------:R-:W-:Y:S01]  /*98a0*/  BAR.SYNC.DEFER_BLOCKING 0x1, 0x80 ;  /* 0x0042000000007b1d */ /* 0x000fe20000010000 */
[----:B------:R-:W-:Y:S01]  /*98b0*/  UISETP.NE.AND UP0, UPT, UR52, -0x4, UPT ;  /* 0xfffffffc3400788c */ /* 0x000fe2000bf05270 */
[----:B------:R-:W-:Y:S08]  /*98c0*/  IADD3 R22, PT, PT, R22, 0x1, RZ ;  /* 0x0000000116167810 */ /* 0x000ff00007ffe0ff */
[----:B------:R-:W-:Y:S05]  /*98d0*/  BRA.U !UP0, `(.L_x_166) ;  /* 0x0000000108287547 */ /* 0x000fea000b800000 */
[----:B------:R-:W-:Y:S01]  /*98e0*/  ISETP.NE.AND P0, PT, R62, RZ, PT ;  /* 0x000000ff3e00720c */ /* 0x000fe20003f05270 */
[----:B------:R-:W-:Y:S01]  /*98f0*/  IMAD.U32 R2, RZ, RZ, UR46 ;  /* 0x0000002eff027e24 */ /* 0x000fe2000f8e00ff */
[----:B------:R-:W-:Y:S01]  /*9900*/  UIADD3 UR4, UPT, UPT, UR46, 0x1, URZ ;  /* 0x000000012e047890 */ /* 0x000fe2000fffe0ff */
[----:B------:R-:W-:Y:S03]  /*9910*/  IMAD.U32 R0, RZ, RZ, UR47 ;  /* 0x0000002fff007e24 */ /* 0x000fe6000f8e00ff */
[----:B------:R-:W-:Y:S04]  /*9920*/  UISETP.NE.AND UP0, UPT, UR4, 0x4, UPT ;  /* 0x000000040400788c */ /* 0x000fe8000bf05270 */
[----:B------:R-:W-:Y:S03]  /*9930*/  USEL UR46, UR4, URZ, UP0 ;  /* 0x000000ff042e7287 */ /* 0x000fe60008000000 */
[----:B------:R-:W-:Y:S05]  /*9940*/  @P0 LEA R2, R2, UR43, 0x3 ;  /* 0x0000002b02020c11 */ /* 0x000fea000f8e18ff */
[----:B------:R-:W-:Y:S05]  /*9950*/  @P0 VIADD R2, R2, 0x1c0 ;  /* 0x000001c002020836 */ /* 0x000fea0000000000 */
[----:B------:R-:W-:Y:S04]  /*9960*/  @P0 PRMT R0, R0, 0x654, R2 ;  /* 0x0000065400000816 */ /* 0x000fe80000000002 */
[----:B------:R2:W-:Y:S03]  /*9970*/  @P0 SYNCS.ARRIVE.TRANS64.RED.A1T0 RZ, [R0+URZ], RZ ;  /* 0x000000ff00ff09a7 */ /* 0x0005e600081004ff */
.L_x_166:
[----:B------:R-:W-:Y:S01]  /*9980*/  R2UR UR4, R52 ;  /* 0x00000000340472ca */ /* 0x000fe200000e0000 */
[----:B------:R-:W-:Y:S01]  /*9990*/  UISETP.NE.AND UP0, UPT, UR62, URZ, UPT ;  /* 0x000000ff3e00728c */ /* 0x000fe2000bf05270 */
[----:B------:R-:W-:Y:S01]  /*99a0*/  ISETP.NE.AND P0, PT, R56, 0x2, PT ;  /* 0x000000023800780c */ /* 0x000fe20003f05270 */
[----:B------:R-:W-:Y:S01]  /*99b0*/  UIADD3 UR20, UPT, UPT, UR37, UR63, URZ ;  /* 0x0000003f25147290 */ /* 0x000fe2000fffe0ff */
[----:B------:R-:W-:Y:S01]  /*99c0*/  ISETP.NE.AND P1, PT, R22, 0x4, PT ;  /* 0x000000041600780c */ /* 0x000fe20003f25270 */
[----:B------:R-:W-:Y:S01]  /*99d0*/  UIADD3 UR52, UPT, UPT, UR52, 0x4, URZ ;  /* 0x0000000434347890 */ /* 0x000fe2000fffe0ff */
[----:B------:R-:W-:Y:S01]  /*99e0*/  SEL R2, RZ, 0x1, P0 ;  /* 0x00000001ff027807 */ /* 0x000fe20000000000 */
[----:B------:R-:W-:Y:S01]  /*99f0*/  UMOV UR36, UR61 ;  /* 0x0000003d00247c82 */ /* 0x000fe20008000000 */
[----:B--2---:R-:W-:Y:S02]  /*9a00*/  SEL R0, RZ, 0x1, P1 ;  /* 0x00000001ff007807 */ /* 0x004fe40000800000 */
[----:B------:R-:W-:Y:S02]  /*9a10*/  LOP3.LUT R58, R58, R2, RZ, 0x3c, !PT ;  /* 0x000000023a3a7212 */ /* 0x000fe400078e3cff */
[----:B------:R-:W-:Y:S01]  /*9a20*/  LOP3.LUT R59, R59, R0, RZ, 0x3c, !PT ;  /* 0x000000003b3b7212 */ /* 0x000fe200078e3cff */
[----:B------:R-:W-:Y:S01]  /*9a30*/  UIADD3 UR24, UPT, UPT, UR38, UR4, URZ ;  /* 0x0000000426187290 */ /* 0x000fe2000fffe0ff */
[----:B------:R-:W-:Y:S02]  /*9a40*/  SEL R56, R56, RZ, P0 ;  /* 0x000000ff38387207 */ /* 0x000fe40000000000 */
[----:B------:R-:W-:Y:S01]  /*9a50*/  SEL R22, R22, RZ, P1 ;  /* 0x000000ff16167207 */ /* 0x000fe20000800000 */
[----:B------:R-:W-:Y:S08]  /*9a60*/  BRA.U UP0, `(.L_x_167) ;  /* 0xffffffcd00787547 */ /* 0x000ff0000b83ffff */
[----:B------:R-:W2:Y:S01]  /*9a70*/  LDCU.64 UR4, c[0x0][0x888] ;  /* 0x00011100ff0477ac */ /* 0x000ea20008000a00 */
[----:B------:R-:W3:Y:S01]  /*9a80*/  LDCU.64 UR6, c[0x0][0x890] ;  /* 0x00011200ff0677ac */ /* 0x000ee20008000a00 */
[----:B--2---:R-:W-:Y:S02]  /*9a90*/  ISETP.NE.U32.AND P2, PT, RZ, UR4, PT ;  /* 0x00000004ff007c0c */ /* 0x004fe4000bf45070 */
[----:B---3--:R-:W-:Y:S02]  /*9aa0*/  ISETP.NE.U32.AND P1, PT, RZ, UR6, PT ;  /* 0x00000006ff007c0c */ /* 0x008fe4000bf25070 */
[----:B------:R-:W-:Y:S02]  /*9ab0*/  ISETP.NE.AND.EX P2, PT, RZ, UR5, PT, P2 ;  /* 0x00000005ff007c0c */ /* 0x000fe4000bf45320 */
[----:B------:R-:W-:-:S13]  /*9ac0*/  ISETP.NE.AND.EX P0, PT, RZ, UR7, PT, P1 ;  /* 0x00000007ff007c0c */ /* 0x000fda000bf05310 */
[----:B------:R-:W-:Y:S05]  /*9ad0*/  @P2 BRA P0, `(.L_x_168) ;  /* 0x00000000003c2947 */ /* 0x000fea0000000000 */
[----:B------:R-:W-:-:S13]  /*9ae0*/  ISETP.NE.AND.EX P1, PT, RZ, UR7, PT, P1 ;  /* 0x00000007ff007c0c */ /* 0x000fda000bf25310 */
[----:B------:R-:W-:Y:S05]  /*9af0*/  @P1 BRA `(.L_x_169) ;  /* 0x00000000000c1947 */ /* 0x000fea0003800000 */
[----:B------:R-:W-:-:S13]  /*9b00*/  FSETP.NEU.AND P0, PT, R27, RZ, PT ;  /* 0x000000ff1b00720b */ /* 0x000fda0003f0d000 */
[----:B------:R-:W-:Y:S05]  /*9b10*/  @!P0 EXIT ;  /* 0x000000000000894d */ /* 0x000fea0003800000 */
[----:B------:R-:W-:Y:S05]  /*9b20*/  BRA `(.L_x_168) ;  /* 0x0000000000287947 */ /* 0x000fea0003800000 */
.L_x_169:
[----:B------:R-:W-:Y:S01]  /*9b30*/  ISETP.NE.AND P0, PT, R55, RZ, PT ;  /* 0x000000ff3700720c */ /* 0x000fe20003f05270 */
[----:B------:R-:W-:-:S12]  /*9b40*/  BSSY.RECONVERGENT B0, `(.L_x_168) ;  /* 0x0000008000007945 */ /* 0x000fd80003800200 */
[----:B------:R-:W-:Y:S05]  /*9b50*/  @P0 BRA `(.L_x_170) ;  /* 0x0000000000100947 */ /* 0x000fea0003800000 */
[----:B------:R-:W-:-:S04]  /*9b60*/  ISETP.NE.U32.AND P0, PT, RZ, UR4, PT ;  /* 0x00000004ff007c0c */ /* 0x000fc8000bf05070 */
[----:B------:R-:W-:-:S13]  /*9b70*/  ISETP.NE.AND.EX P0, PT, RZ, UR5, PT, P0 ;  /* 0x00000005ff007c0c */ /* 0x000fda000bf05300 */
[----:B------:R-:W-:Y:S05]  /*9b80*/  @!P0 EXIT ;  /* 0x000000000000894d */ /* 0x000fea0003800000 */
[----:B------:R-:W-:Y:S05]  /*9b90*/  BRA `(.L_x_171) ;  /* 0x0000000000087947 */ /* 0x000fea0003800000 */
.L_x_170:
[----:B------:R-:W-:-:S13]  /*9ba0*/  FSETP.NEU.AND P0, PT, R27, RZ, PT ;  /* 0x000000ff1b00720b */ /* 0x000fda0003f0d000 */
[----:B------:R-:W-:Y:S05]  /*9bb0*/  @!P0 EXIT ;  /* 0x000000000000894d */ /* 0x000fea0003800000 */
.L_x_171:
[----:B------:R-:W-:Y:S05]  /*9bc0*/  BSYNC.RECONVERGENT B0 ;  /* 0x0000000000007941 */ /* 0x000fea0003800200 */
.L_x_168:
[----:B------:R-:W-:Y:S01]  /*9bd0*/  ULEA UR6, UR46, UR43, 0x3 ;  /* 0x0000002b2e067291 */ /* 0x000fe2000f8e18ff */
[----:B------:R-:W-:-:S04]  /*9be0*/  DEPBAR.LE SB0, 0x0 ;  /* 0x000080000000791a */ /* 0x000fc80000000000 */
[----:B------:R-:W-:-:S04]  /*9bf0*/  UIADD3 UR6, UPT, UPT, UR6, 0x1c0, URZ ;  /* 0x000001c006067890 */ /* 0x000fc8000fffe0ff */
[----:B------:R-:W-:-:S09]  /*9c00*/  UPRMT UR6, UR47, 0x654, UR6 ;  /* 0x000006542f067896 */ /* 0x000fd20008000006 */
[----:B------:R-:W-:Y:S01]  /*9c10*/  SYNCS.ARRIVE.TRANS64.RED.A1T0 RZ, [UR6], RZ ;  /* 0x000000ffffff79a7 */ /* 0x000fe20008100406 */
[----:B------:R-:W-:Y:S05]  /*9c20*/  EXIT ;  /* 0x000000000000794d */ /* 0x000fea0003800000 */
.L_x_25:
[----:B--2---:R2:W3:Y:S02]  /*9c30*/  SYNCS.PHASECHK.TRANS64.TRYWAIT P0, [R0+URZ+0x260], R2 ;  /* 0x00026002000075a7 */ /* 0x0044e400080011ff */
[----:B---3--:R-:W-:Y:S05]  /*9c40*/  @!P0 NANOSLEEP.SYNCS 0x989680 ;  /* 0x009896800000895d */ /* 0x008fea0003900000 */
[----:B------:R-:W3:Y:S02]  /*9c50*/  @!P0 SYNCS.PHASECHK.TRANS64 P0, [R0+URZ+0x260], R2 ;  /* 0x00026002000085a7 */ /* 0x000ee400080010ff */
[----:B---3--:R-:W-:Y:S05]  /*9c60*/  @!P0 BRA `(.L_x_25) ;  /* 0xfffffffc00f08947 */ /* 0x008fea000383ffff */
[----:B------:R-:W-:Y:S05]  /*9c70*/  BRA `(.L_x_172) ;  /* 0xffffff80003c7947 */ /* 0x000fea000383ffff */
.L_x_28:
[----:B-1----:R-:W-:-:S07]  /*9c80*/  MOV R0, UR33 ;  /* 0x0000002100007c02 */ /* 0x002fce0008000f00 */
.L_x_173:
[----:B-1----:R1:W2:Y:S02]  /*9c90*/  SYNCS.PHASECHK.TRANS64.TRYWAIT P0, [R0+URZ+0xd0], R3 ;  /* 0x0000d003000075a7 */ /* 0x0022a400080011ff */
[----:B--2---:R-:W-:Y:S05]  /*9ca0*/  @!P0 NANOSLEEP.SYNCS 0x989680 ;  /* 0x009896800000895d */ /* 0x004fea0003900000 */
[----:B------:R-:W2:Y:S02]  /*9cb0*/  @!P0 SYNCS.PHASECHK.TRANS64 P0, [R0+URZ+0xd0], R3 ;  /* 0x0000d003000085a7 */ /* 0x000ea400080010ff */
[----:B--2---:R-:W-:Y:S05]  /*9cc0*/  @!P0 BRA `(.L_x_173) ;  /* 0xfffffffc00f08947 */ /* 0x004fea000383ffff */
[----:B------:R-:W-:Y:S05]  /*9cd0*/  BRA `(.L_x_27) ;  /* 0xffffff8000947947 */ /* 0x000fea000383ffff */
.L_x_35:
[----:B-1----:R-:W-:-:S07]  /*9ce0*/  MOV R0, UR17 ;  /* 0x0000001100007c02 */ /* 0x002fce0008000f00 */
.L_x_174:
[----:B-1----:R1:W2:Y:S02]  /*9cf0*/  SYNCS.PHASECHK.TRANS64.TRYWAIT P0, [R0+URZ+0xd0], R3 ;  /* 0x0000d003000075a7 */ /* 0x0022a400080011ff */
[----:B--2---:R-:W-:Y:S05]  /*9d00*/  @!P0 NANOSLEEP.SYNCS 0x989680 ;  /* 0x009896800000895d */ /* 0x004fea0003900000 */
[----:B------:R-:W2:Y:S02]  /*9d10*/  @!P0 SYNCS.PHASECHK.TRANS64 P0, [R0+URZ+0xd0], R3 ;  /* 0x0000d003000085a7 */ /* 0x000ea400080010ff */
[----:B--2---:R-:W-:Y:S05]  /*9d20*/  @!P0 BRA `(.L_x_174) ;  /* 0xfffffffc00f08947 */ /* 0x004fea000383ffff */
[----:B------:R-:W-:Y:S05]  /*9d30*/  BRA `(.L_x_34) ;  /* 0xffffff8400547947 */ /* 0x000fea000383ffff */
.L_x_40:
[----:B-1----:R1:W2:Y:S02]  /*9d40*/  SYNCS.PHASECHK.TRANS64.TRYWAIT P0, [R3+URZ+0x1f0], R0 ;  /* 0x0001f000030075a7 */ /* 0x0022a400080011ff */
[----:B--2---:R-:W-:Y:S05]  /*9d50*/  @!P0 NANOSLEEP.SYNCS 0x989680 ;  /* 0x009896800000895d */ /* 0x004fea0003900000 */
[----:B------:R-:W2:Y:S02]  /*9d60*/  @!P0 SYNCS.PHASECHK.TRANS64 P0, [R3+URZ+0x1f0], R0 ;  /* 0x0001f000030085a7 */ /* 0x000ea400080010ff */
[----:B--2---:R-:W-:Y:S05]  /*9d70*/  @!P0 BRA `(.L_x_40) ;  /* 0xfffffffc00f08947 */ /* 0x004fea000383ffff */
[----:B------:R-:W-:Y:S05]  /*9d80*/  BRA `(.L_x_175) ;  /* 0xffffff8400fc7947 */ /* 0x000fea000383ffff */
.L_x_44:
[----:B------:R-:W-:-:S07]  /*9d90*/  MOV R0, UR4 ;  /* 0x0000000400007c02 */ /* 0x000fce0008000f00 */
.L_x_176:
[----:B-1----:R1:W2:Y:S02]  /*9da0*/  SYNCS.PHASECHK.TRANS64.TRYWAIT P0, [R0+URZ], R2 ;  /* 0x00000002000075a7 */ /* 0x0022a400080011ff */
[----:B--2---:R-:W-:Y:S05]  /*9db0*/  @!P0 NANOSLEEP.SYNCS 0x989680 ;  /* 0x009896800000895d */ /* 0x004fea0003900000 */
[----:B------:R-:W2:Y:S02]  /*9dc0*/  @!P0 SYNCS.PHASECHK.TRANS64 P0, [R0+URZ], R2 ;  /* 0x00000002000085a7 */ /* 0x000ea400080010ff */
[----:B--2---:R-:W-:Y:S05]  /*9dd0*/  @!P0 BRA `(.L_x_176) ;  /* 0xfffffffc00f08947 */ /* 0x004fea000383ffff */
[----:B------:R-:W-:Y:S05]  /*9de0*/  BRA `(.L_x_177) ;  /* 0xffffff8c00a47947 */ /* 0x000fea000383ffff */
.L_x_45:
[----:B------:R-:W-:-:S07]  /*9df0*/  MOV R0, UR5 ;  /* 0x0000000500007c02 */ /* 0x000fce0008000f00 */
.L_x_178:
[----:B-1----:R1:W2:Y:S02]  /*9e00*/  SYNCS.PHASECHK.TRANS64.TRYWAIT P0, [R0+URZ], R3 ;  /* 0x00000003000075a7 */ /* 0x0022a400080011ff */
[----:B--2---:R-:W-:Y:S05]  /*9e10*/  @!P0 NANOSLEEP.SYNCS 0x989680 ;  /* 0x009896800000895d */ /* 0x004fea0003900000 */
[----:B------:R-:W2:Y:S02]  /*9e20*/  @!P0 SYNCS.PHASECHK.TRANS64 P0, [R0+URZ], R3 ;  /* 0x00000003000085a7 */ /* 0x000ea400080010ff */
[----:B--2---:R-:W-:Y:S05]  /*9e30*/  @!P0 BRA `(.L_x_178) ;  /* 0xfffffffc00f08947 */ /* 0x004fea000383ffff */
[----:B------:R-:W-:Y:S05]  /*9e40*/  BRA `(.L_x_179) ;  /* 0xffffff8c00b07947 */ /* 0x000fea000383ffff */
.L_x_46:
[----:B------:R-:W-:-:S07]  /*9e50*/  MOV R0, UR5 ;  /* 0x0000000500007c02 */ /* 0x000fce0008000f00 */
.L_x_180:
[----:B-1----:R1:W2:Y:S02]  /*9e60*/  SYNCS.PHASECHK.TRANS64.TRYWAIT P0, [R0+URZ], R3 ;  /* 0x00000003000075a7 */ /* 0x0022a400080011ff */
[----:B--2---:R-:W-:Y:S05]  /*9e70*/  @!P0 NANOSLEEP.SYNCS 0x989680 ;  /* 0x009896800000895d */ /* 0x004fea0003900000 */
[----:B------:R-:W2:Y:S02]  /*9e80*/  @!P0 SYNCS.PHASECHK.TRANS64 P0, [R0+URZ], R3 ;  /* 0x00000003000085a7 */ /* 0x000ea400080010ff */
[----:B--2---:R-:W-:Y:S05]  /*9e90*/  @!P0 BRA `(.L_x_180) ;  /* 0xfffffffc00f08947 */ /* 0x004fea000383ffff */
[----:B------:R-:W-:Y:S05]  /*9ea0*/  BRA `(.L_x_181) ;  /* 0xffffff8c00bc7947 */ /* 0x000fea000383ffff */
.L_x_47:
[----:B------:R-:W-:-:S07]  /*9eb0*/  MOV R0, UR5 ;  /* 0x0000000500007c02 */ /* 0x000fce0008000f00 */
.L_x_182:
[----:B-1----:R1:W2:Y:S02]  /*9ec0*/  SYNCS.PHASECHK.TRANS64.TRYWAIT P0, [R0+URZ], R3 ;  /* 0x00000003000075a7 */ /* 0x0022a400080011ff */
[----:B--2---:R-:W-:Y:S05]  /*9ed0*/  @!P0 NANOSLEEP.SYNCS 0x989680 ;  /* 0x009896800000895d */ /* 0x004fea0003900000 */
[----:B------:R-:W2:Y:S02]  /*9ee0*/  @!P0 SYNCS.PHASECHK.TRANS64 P0, [R0+URZ], R3 ;  /* 0x00000003000085a7 */ /* 0x000ea400080010ff */
[----:B--2---:R-:W-:Y:S05]  /*9ef0*/  @!P0 BRA `(.L_x_182) ;  /* 0xfffffffc00f08947 */ /* 0x004fea000383ffff */
[----:B------:R-:W-:Y:S05]  /*9f00*/  BRA `(.L_x_183) ;  /* 0xffffff8c00c87947 */ /* 0x000fea000383ffff */
.L_x_48:
[----:B------:R-:W-:-:S07]  /*9f10*/  MOV R0, UR5 ;  /* 0x0000000500007c02 */ /* 0x000fce0008000f00 */
.L_x_184:
[----:B-1----:R1:W2:Y:S02]  /*9f20*/  SYNCS.PHASECHK.TRANS64.TRYWAIT P0, [R0+URZ], R3 ;  /* 0x00000003000075a7 */ /* 0x0022a400080011ff */
[----:B--2---:R-:W-:Y:S05]  /*9f30*/  @!P0 NANOSLEEP.SYNCS 0x989680 ;  /* 0x009896800000895d */ /* 0x004fea0003900000 */
[----:B------:R-:W2:Y:S02]  /*9f40*/  @!P0 SYNCS.PHASECHK.TRANS64 P0, [R0+URZ], R3 ;  /* 0x00000003000085a7 */ /* 0x000ea400080010ff */
[----:B--2---:R-:W-:Y:S05]  /*9f50*/  @!P0 BRA `(.L_x_184) ;  /* 0xfffffffc00f08947 */ /* 0x004fea000383ffff */
[----:B------:R-:W-:Y:S05]  /*9f60*/  BRA `(.L_x_185) ;  /* 0xffffff8c00d47947 */ /* 0x000fea000383ffff */
.L_x_49:
[----:B------:R-:W-:-:S07]  /*9f70*/  MOV R0, UR5 ;  /* 0x0000000500007c02 */ /* 0x000fce0008000f00 */
.L_x_186:
[----:B-1----:R1:W2:Y:S02]  /*9f80*/  SYNCS.PHASECHK.TRANS64.TRYWAIT P0, [R0+URZ], R3 ;  /* 0x00000003000075a7 */ /* 0x0022a400080011ff */
[----:B--2---:R-:W-:Y:S05]  /*9f90*/  @!P0 NANOSLEEP.SYNCS 0x989680 ;  /* 0x009896800000895d */ /* 0x004fea0003900000 */
[----:B------:R-:W2:Y:S02]  /*9fa0*/  @!P0 SYNCS.PHASECHK.TRANS64 P0, [R0+URZ], R3 ;  /* 0x00000003000085a7 */ /* 0x000ea400080010ff */
[----:B--2---:R-:W-:Y:S05]  /*9fb0*/  @!P0 BRA `(.L_x_186) ;  /* 0xfffffffc00f08947 */ /* 0x004fea000383ffff */
[----:B------:R-:W-:Y:S05]  /*9fc0*/  BRA `(.L_x_187) ;  /* 0xffffff8c00e07947 */ /* 0x000fea000383ffff */
.L_x_50:
[----:B------:R-:W-:-:S07]  /*9fd0*/  MOV R0, UR5 ;  /* 0x0000000500007c02 */ /* 0x000fce0008000f00 */
.L_x_188:
[----:B-1----:R1:W2:Y:S02]  /*9fe0*/  SYNCS.PHASECHK.TRANS64.TRYWAIT P0, [R0+URZ], R3 ;  /* 0x00000003000075a7 */ /* 0x0022a400080011ff */
[----:B--2---:R-:W-:Y:S05]  /*9ff0*/  @!P0 NANOSLEEP.SYNCS 0x989680 ;  /* 0x009896800000895d */ /* 0x004fea0003900000 */
[----:B------:R-:W2:Y:S02]  /*a000*/  @!P0 SYNCS.PHASECHK.TRANS64 P0, [R0+URZ], R3 ;  /* 0x00000003000085a7 */ /* 0x000ea400080010ff */
[----:B--2---:R-:W-:Y:S05]  /*a010*/  @!P0 BRA `(.L_x_188) ;  /* 0xfffffffc00f08947 */ /* 0x004fea000383ffff */
[----:B------:R-:W-:Y:S05]  /*a020*/  BRA `(.L_x_189) ;  /* 0xffffff8c00ec7947 */ /* 0x000fea000383ffff */
.L_x_51:
[----:B------:R-:W-:-:S07]  /*a030*/  MOV R0, UR5 ;  /* 0x0000000500007c02 */ /* 0x000fce0008000f00 */
.L_x_190:
[----:B-1----:R1:W2:Y:S02]  /*a040*/  SYNCS.PHASECHK.TRANS64.TRYWAIT P0, [R0+URZ], R3 ;  /* 0x00000003000075a7 */ /* 0x0022a400080011ff */
[----:B--2---:R-:W-:Y:S05]  /*a050*/  @!P0 NANOSLEEP.SYNCS 0x989680 ;  /* 0x009896800000895d */ /* 0x004fea0003900000 */
[----:B------:R-:W2:Y:S02]  /*a060*/  @!P0 SYNCS.PHASECHK.TRANS64 P0, [R0+URZ], R3 ;  /* 0x00000003000085a7 */ /* 0x000ea400080010ff */
[----:B--2---:R-:W-:Y:S05]  /*a070*/  @!P0 BRA `(.L_x_190) ;  /* 0xfffffffc00f08947 */ /* 0x004fea000383ffff */
[----:B------:R-:W-:Y:S05]  /*a080*/  BRA `(.L_x_191) ;  /* 0xffffff8c00f87947 */ /* 0x000fea000383ffff */
.L_x_52:
[----:B------:R-:W-:-:S07]  /*a090*/  MOV R0, UR5 ;  /* 0x0000000500007c02 */ /* 0x000fce0008000f00 */
.L_x_192:
[----:B-1----:R1:W2:Y:S02]  /*a0a0*/  SYNCS.PHASECHK.TRANS64.TRYWAIT P0, [R0+URZ], R3 ;  /* 0x00000003000075a7 */ /* 0x0022a400080011ff */
[----:B--2---:R-:W-:Y:S05]  /*a0b0*/  @!P0 NANOSLEEP.SYNCS 0x989680 ;  /* 0x009896800000895d */ /* 0x004fea0003900000 */
[----:B------:R-:W2:Y:S02]  /*a0c0*/  @!P0 SYNCS.PHASECHK.TRANS64 P0, [R0+URZ], R3 ;  /* 0x00000003000085a7 */ /* 0x000ea400080010ff */
[----:B--2---:R-:W-:Y:S05]  /*a0d0*/  @!P0 BRA `(.L_x_192) ;  /* 0xfffffffc00f08947 */ /* 0x004fea000383ffff */
[----:B------:R-:W-:Y:S05]  /*a0e0*/  BRA `(.L_x_193) ;  /* 0xffffff9000047947 */ /* 0x000fea000383ffff */
.L_x_53:
[----:B------:R-:W-:-:S07]  /*a0f0*/  MOV R0, UR5 ;  /* 0x0000000500007c02 */ /* 0x000fce0008000f00 */
.L_x_194:
[----:B-1----:R1:W2:Y:S02]  /*a100*/  SYNCS.PHASECHK.TRANS64.TRYWAIT P0, [R0+URZ], R3 ;  /* 0x00000003000075a7 */ /* 0x0022a400080011ff */
[----:B--2---:R-:W-:Y:S05]  /*a110*/  @!P0 NANOSLEEP.SYNCS 0x989680 ;  /* 0x009896800000895d */ /* 0x004fea0003900000 */
[----:B------:R-:W2:Y:S02]  /*a120*/  @!P0 SYNCS.PHASECHK.TRANS64 P0, [R0+URZ], R3 ;  /* 0x00000003000085a7 */ /* 0x000ea400080010ff */
[----:B--2---:R-:W-:Y:S05]  /*a130*/  @!P0 BRA `(.L_x_194) ;  /* 0xfffffffc00f08947 */ /* 0x004fea000383ffff */
[----:B------:R-:W-:Y:S05]  /*a140*/  BRA `(.L_x_195) ;  /* 0xffffff9000107947 */ /* 0x000fea000383ffff */
.L_x_54:
[----:B------:R-:W-:-:S07]  /*a150*/  MOV R0, UR5 ;  /* 0x0000000500007c02 */ /* 0x000fce0008000f00 */
.L_x_196:
[----:B-1----:R1:W2:Y:S02]  /*a160*/  SYNCS.PHASECHK.TRANS64.TRYWAIT P0, [R0+URZ], R3 ;  /* 0x00000003000075a7 */ /* 0x0022a400080011ff */
[----:B--2---:R-:W-:Y:S05]  /*a170*/  @!P0 NANOSLEEP.SYNCS 0x989680 ;  /* 0x009896800000895d */ /* 0x004fea0003900000 */
[----:B------:R-:W2:Y:S02]  /*a180*/  @!P0 SYNCS.PHASECHK.TRANS64 P0, [R0+URZ], R3 ;  /* 0x00000003000085a7 */ /* 0x000ea400080010ff */
[----:B--2---:R-:W-:Y:S05]  /*a190*/  @!P0 BRA `(.L_x_196) ;  /* 0xfffffffc00f08947 */ /* 0x004fea000383ffff */
[----:B------:R-:W-:Y:S05]  /*a1a0*/  BRA `(.L_x_197) ;  /* 0xffffff90001c7947 */ /* 0x000fea000383ffff */
.L_x_55:
[----:B------:R-:W-:-:S07]  /*a1b0*/  MOV R0, UR5 ;  /* 0x0000000500007c02 */ /* 0x000fce0008000f00 */
.L_x_198:
[----:B-1----:R1:W2:Y:S02]  /*a1c0*/  SYNCS.PHASECHK.TRANS64.TRYWAIT P0, [R0+URZ], R3 ;  /* 0x00000003000075a7 */ /* 0x0022a400080011ff */
[----:B--2---:R-:W-:Y:S05]  /*a1d0*/  @!P0 NANOSLEEP.SYNCS 0x989680 ;  /* 0x009896800000895d */ /* 0x004fea0003900000 */
[----:B------:R-:W2:Y:S02]  /*a1e0*/  @!P0 SYNCS.PHASECHK.TRANS64 P0, [R0+URZ], R3 ;  /* 0x00000003000085a7 */ /* 0x000ea400080010ff */
[----:B--2---:R-:W-:Y:S05]  /*a1f0*/  @!P0 BRA `(.L_x_198) ;  /* 0xfffffffc00f08947 */ /* 0x004fea000383ffff */
[----:B------:R-:W-:Y:S05]  /*a200*/  BRA `(.L_x_199) ;  /* 0xffffff9000287947 */ /* 0x000fea000383ffff */
.L_x_56:
[----:B------:R-:W-:-:S07]  /*a210*/  MOV R0, UR5 ;  /* 0x0000000500007c02 */ /* 0x000fce0008000f00 */
.L_x_200:
[----:B-1----:R1:W2:Y:S02]  /*a220*/  SYNCS.PHASECHK.TRANS64.TRYWAIT P0, [R0+URZ], R3 ;  /* 0x00000003000075a7 */ /* 0x0022a400080011ff */
[----:B--2---:R-:W-:Y:S05]  /*a230*/  @!P0 NANOSLEEP.SYNCS 0x989680 ;  /* 0x009896800000895d */ /* 0x004fea0003900000 */
[----:B------:R-:W2:Y:S02]  /*a240*/  @!P0 SYNCS.PHASECHK.TRANS64 P0, [R0+URZ], R3 ;  /* 0x00000003000085a7 */ /* 0x000ea400080010ff */
[----:B--2---:R-:W-:Y:S05]  /*a250*/  @!P0 BRA `(.L_x_200) ;  /* 0xfffffffc00f08947 */ /* 0x004fea000383ffff */
[----:B------:R-:W-:Y:S05]  /*a260*/  BRA `(.L_x_201) ;  /* 0xffffff9000347947 */ /* 0x000fea000383ffff */
.L_x_57:
[----:B------:R-:W-:-:S07]  /*a270*/  MOV R0, UR5 ;  /* 0x0000000500007c02 */ /* 0x000fce0008000f00 */
.L_x_202:
[----:B-1----:R1:W2:Y:S02]  /*a280*/  SYNCS.PHASECHK.TRANS64.TRYWAIT P0, [R0+URZ], R3 ;  /* 0x00000003000075a7 */ /* 0x0022a400080011ff */
[----:B--2---:R-:W-:Y:S05]  /*a290*/  @!P0 NANOSLEEP.SYNCS 0x989680 ;  /* 0x009896800000895d */ /* 0x004fea0003900000 */
[----:B------:R-:W2:Y:S02]  /*a2a0*/  @!P0 SYNCS.PHASECHK.TRANS64 P0, [R0+URZ], R3 ;  /* 0x00000003000085a7 */ /* 0x000ea400080010ff */
[----:B--2---:R-:W-:Y:S05]  /*a2b0*/  @!P0 BRA `(.L_x_202) ;  /* 0xfffffffc00f08947 */ /* 0x004fea000383ffff */
[----:B------:R-:W-:Y:S05]  /*a2c0*/  BRA `(.L_x_203) ;  /* 0xffffff9000407947 */ /* 0x000fea000383ffff */
.L_x_58:
[----:B------:R-:W-:-:S07]  /*a2d0*/  MOV R0, UR5 ;  /* 0x0000000500007c02 */ /* 0x000fce0008000f00 */
.L_x_204:
[----:B-1----:R1:W2:Y:S02]  /*a2e0*/  SYNCS.PHASECHK.TRANS64.TRYWAIT P0, [R0+URZ], R3 ;  /* 0x00000003000075a7 */ /* 0x0022a400080011ff */
[----:B--2---:R-:W-:Y:S05]  /*a2f0*/  @!P0 NANOSLEEP.SYNCS 0x989680 ;  /* 0x009896800000895d */ /* 0x004fea0003900000 */
[----:B------:R-:W2:Y:S02]  /*a300*/  @!P0 SYNCS.PHASECHK.TRANS64 P0, [R0+URZ], R3 ;  /* 0x00000003000085a7 */ /* 0x000ea400080010ff */
[----:B--2---:R-:W-:Y:S05]  /*a310*/  @!P0 BRA `(.L_x_204) ;  /* 0xfffffffc00f08947 */ /* 0x004fea000383ffff */
[----:B------:R-:W-:Y:S05]  /*a320*/  BRA `(.L_x_205) ;  /* 0xffffff90004c7947 */ /* 0x000fea000383ffff */
.L_x_59:
[----:B------:R-:W-:-:S07]  /*a330*/  MOV R0, UR5 ;  /* 0x0000000500007c02 */ /* 0x000fce0008000f00 */
.L_x_206:
[----:B-1----:R1:W2:Y:S02]  /*a340*/  SYNCS.PHASECHK.TRANS64.TRYWAIT P0, [R0+URZ], R3 ;  /* 0x00000003000075a7 */ /* 0x0022a400080011ff */
[----:B--2---:R-:W-:Y:S05]  /*a350*/  @!P0 NANOSLEEP.SYNCS 0x989680 ;  /* 0x009896800000895d */ /* 0x004fea0003900000 */
[----:B------:R-:W2:Y:S02]  /*a360*/  @!P0 SYNCS.PHASECHK.TRANS64 P0, [R0+URZ], R3 ;  /* 0x00000003000085a7 */ /* 0x000ea400080010ff */
[----:B--2---:R-:W-:Y:S05]  /*a370*/  @!P0 BRA `(.L_x_206) ;  /* 0xfffffffc00f08947 */ /* 0x004fea000383ffff */
[----:B------:R-:W-:Y:S05]  /*a380*/  BRA `(.L_x_207) ;  /* 0xffffff9000587947 */ /* 0x000fea000383ffff */
.L_x_60:
[----:B------:R-:W-:-:S07]  /*a390*/  MOV R0, UR5 ;  /* 0x0000000500007c02 */ /* 0x000fce0008000f00 */
.L_x_208:
[----:B-1----:R1:W2:Y:S02]  /*a3a0*/  SYNCS.PHASECHK.TRANS64.TRYWAIT P0, [R0+URZ], R3 ;  /* 0x00000003000075a7 */ /* 0x0022a400080011ff */
[----:B--2---:R-:W-:Y:S05]  /*a3b0*/  @!P0 NANOSLEEP.SYNCS 0x989680 ;  /* 0x009896800000895d */ /* 0x004fea0003900000 */
[----:B------:R-:W2:Y:S02]  /*a3c0*/  @!P0 SYNCS.PHASECHK.TRANS64 P0, [R0+URZ], R3 ;  /* 0x00000003000085a7 */ /* 0x000ea400080010ff */
[----:B--2---:R-:W-:Y:S05]  /*a3d0*/  @!P0 BRA `(.L_x_208) ;  /* 0xfffffffc00f08947 */ /* 0x004fea000383ffff */
[----:B------:R-:W-:Y:S05]  /*a3e0*/  BRA `(.L_x_209) ;  /* 0xffffff9000647947 */ /* 0x000fea000383ffff */
.L_x_61:
[----:B------:R-:W-:-:S07]  /*a3f0*/  MOV R0, UR5 ;  /* 0x0000000500007c02 */ /* 0x000fce0008000f00 */
.L_x_210:
[----:B-1----:R1:W2:Y:S02]  /*a400*/  SYNCS.PHASECHK.TRANS64.TRYWAIT P0, [R0+URZ], R3 ;  /* 0x00000003000075a7 */ /* 0x0022a400080011ff */
[----:B--2---:R-:W-:Y:S05]  /*a410*/  @!P0 NANOSLEEP.SYNCS 0x989680 ;  /* 0x009896800000895d */ /* 0x004fea0003900000 */
[----:B------:R-:W2:Y:S02]  /*a420*/  @!P0 SYNCS.PHASECHK.TRANS64 P0, [R0+URZ], R3 ;  /* 0x00000003000085a7 */ /* 0x000ea400080010ff */
[----:B--2---:R-:W-:Y:S05]  /*a430*/  @!P0 BRA `(.L_x_210) ;  /* 0xfffffffc00f08947 */ /* 0x004fea000383ffff */
[----:B------:R-:W-:Y:S05]  /*a440*/  BRA `(.L_x_211) ;  /* 0xffffff9000707947 */ /* 0x000fea000383ffff */
.L_x_62:
[----:B------:R-:W-:-:S07]  /*a450*/  MOV R0, UR5 ;  /* 0x0000000500007c02 */ /* 0x000fce0008000f00 */
.L_x_212:
[----:B-1----:R1:W2:Y:S02]  /*a460*/  SYNCS.PHASECHK.TRANS64.TRYWAIT P0, [R0+URZ], R3 ;  /* 0x00000003000075a7 */ /* 0x0022a400080011ff */
[----:B--2---:R-:W-:Y:S05]  /*a470*/  @!P0 NANOSLEEP.SYNCS 0x989680 ;  /* 0x009896800000895d */ /* 0x004fea0003900000 */
[----:B------:R-:W2:Y:S02]  /*a480*/  @!P0 SYNCS.PHASECHK.TRANS64 P0, [R0+URZ], R3 ;  /* 0x00000003000085a7 */ /* 0x000ea400080010ff */
[----:B--2---:R-:W-:Y:S05]  /*a490*/  @!P0 BRA `(.L_x_212) ;  /* 0xfffffffc00f08947 */ /* 0x004fea000383ffff */
[----:B------:R-:W-:Y:S05]  /*a4a0*/  BRA `(.L_x_213) ;  /* 0xffffff90007c7947 */ /* 0x000fea000383ffff */
.L_x_63:
[----:B------:R-:W-:-:S07]  /*a4b0*/  MOV R0, UR5 ;  /* 0x0000000500007c02 */ /* 0x000fce0008000f00 */
.L_x_214:
[----:B-1----:R1:W2:Y:S02]  /*a4c0*/  SYNCS.PHASECHK.TRANS64.TRYWAIT P0, [R0+URZ], R3 ;  /* 0x00000003000075a7 */ /* 0x0022a400080011ff */
[----:B--2---:R-:W-:Y:S05]  /*a4d0*/  @!P0 NANOSLEEP.SYNCS 0x989680 ;  /* 0x009896800000895d */ /* 0x004fea0003900000 */
[----:B------:R-:W2:Y:S02]  /*a4e0*/  @!P0 SYNCS.PHASECHK.TRANS64 P0, [R0+URZ], R3 ;  /* 0x00000003000085a7 */ /* 0x000ea400080010ff */
[----:B--2---:R-:W-:Y:S05]  /*a4f0*/  @!P0 BRA `(.L_x_214) ;  /* 0xfffffffc00f08947 */ /* 0x004fea000383ffff */
[----:B------:R-:W-:Y:S05]  /*a500*/  BRA `(.L_x_215) ;  /* 0xffffff9000887947 */ /* 0x000fea000383ffff */
.L_x_64:
[----:B------:R-:W-:-:S07]  /*a510*/  MOV R0, UR5 ;  /* 0x0000000500007c02 */ /* 0x000fce0008000f00 */
.L_x_216:
[----:B-1----:R1:W2:Y:S02]  /*a520*/  SYNCS.PHASECHK.TRANS64.TRYWAIT P0, [R0+URZ], R3 ;  /* 0x00000003000075a7 */ /* 0x0022a400080011ff */
[----:B--2---:R-:W-:Y:S05]  /*a530*/  @!P0 NANOSLEEP.SYNCS 0x989680 ;  /* 0x009896800000895d */ /* 0x004fea0003900000 */
[----:B------:R-:W2:Y:S02]  /*a540*/  @!P0 SYNCS.PHASECHK.TRANS64 P0, [R0+URZ], R3 ;  /* 0x00000003000085a7 */ /* 0x000ea400080010ff */
[----:B--2---:R-:W-:Y:S05]  /*a550*/  @!P0 BRA `(.L_x_216) ;  /* 0xfffffffc00f08947 */ /* 0x004fea000383ffff */
[----:B------:R-:W-:Y:S05]  /*a560*/  BRA `(.L_x_217) ;  /* 0xffffff9000947947 */ /* 0x000fea000383ffff */
.L_x_65:
[----:B------:R-:W-:-:S07]  /*a570*/  MOV R0, UR5 ;  /* 0x0000000500007c02 */ /* 0x000fce0008000f00 */
.L_x_218:
[----:B-1----:R1:W2:Y:S02]  /*a580*/  SYNCS.PHASECHK.TRANS64.TRYWAIT P0, [R0+URZ], R3 ;  /* 0x00000003000075a7 */ /* 0x0022a400080011ff */
[----:B--2---:R-:W-:Y:S05]  /*a590*/  @!P0 NANOSLEEP.SYNCS 0x989680 ;  /* 0x009896800000895d */ /* 0x004fea0003900000 */
[----:B------:R-:W2:Y:S02]  /*a5a0*/  @!P0 SYNCS.PHASECHK.TRANS64 P0, [R0+URZ], R3 ;  /* 0x00000003000085a7 */ /* 0x000ea400080010ff */
[----:B--2---:R-:W-:Y:S05]  /*a5b0*/  @!P0 BRA `(.L_x_218) ;  /* 0xfffffffc00f08947 */ /* 0x004fea000383ffff */
[----:B------:R-:W-:Y:S05]  /*a5c0*/  BRA `(.L_x_219) ;  /* 0xffffff9000a07947 */ /* 0x000fea000383ffff */
.L_x_66:
[----:B------:R-:W-:-:S07]  /*a5d0*/  MOV R0, UR5 ;  /* 0x0000000500007c02 */ /* 0x000fce0008000f00 */
.L_x_220:
[----:B-1----:R1:W2:Y:S02]  /*a5e0*/  SYNCS.PHASECHK.TRANS64.TRYWAIT P0, [R0+URZ], R3 ;  /* 0x00000003000075a7 */ /* 0x0022a400080011ff */
[----:B--2---:R-:W-:Y:S05]  /*a5f0*/  @!P0 NANOSLEEP.SYNCS 0x989680 ;  /* 0x009896800000895d */ /* 0x004fea0003900000 */
[----:B------:R-:W2:Y:S02]  /*a600*/  @!P0 SYNCS.PHASECHK.TRANS64 P0, [R0+URZ], R3 ;  /* 0x00000003000085a7 */ /* 0x000ea400080010ff */
[----:B--2---:R-:W-:Y:S05]  /*a610*/  @!P0 BRA `(.L_x_220) ;  /* 0xfffffffc00f08947 */ /* 0x004fea000383ffff */
[----:B------:R-:W-:Y:S05]  /*a620*/  BRA `(.L_x_221) ;  /* 0xffffff9000ac7947 */ /* 0x000fea000383ffff */
.L_x_67:
[----:B------:R-:W-:-:S07]  /*a630*/  MOV R0, UR5 ;  /* 0x0000000500007c02 */ /* 0x000fce0008000f00 */
.L_x_222:
[----:B-1----:R1:W2:Y:S02]  /*a640*/  SYNCS.PHASECHK.TRANS64.TRYWAIT P0, [R0+URZ], R3 ;  /* 0x00000003000075a7 */ /* 0x0022a400080011ff */
[----:B--2---:R-:W-:Y:S05]  /*a650*/  @!P0 NANOSLEEP.SYNCS 0x989680 ;  /* 0x009896800000895d */ /* 0x004fea0003900000 */
[----:B------:R-:W2:Y:S02]  /*a660*/  @!P0 SYNCS.PHASECHK.TRANS64 P0, [R0+URZ], R3 ;  /* 0x00000003000085a7 */ /* 0x000ea400080010ff */
[----:B--2---:R-:W-:Y:S05]  /*a670*/  @!P0 BRA `(.L_x_222) ;  /* 0xfffffffc00f08947 */ /* 0x004fea000383ffff */
[----:B------:R-:W-:Y:S05]  /*a680*/  BRA `(.L_x_223) ;  /* 0xffffff9000b87947 */ /* 0x000fea000383ffff */
.L_x_68:
[----:B------:R-:W-:-:S07]  /*a690*/  MOV R0, UR5 ;  /* 0x0000000500007c02 */ /* 0x000fce0008000f00 */
.L_x_224:
[----:B-1----:R1:W2:Y:S02]  /*a6a0*/  SYNCS.PHASECHK.TRANS64.TRYWAIT P0, [R0+URZ], R3 ;  /* 0x00000003000075a7 */ /* 0x0022a400080011ff */
[----:B--2---:R-:W-:Y:S05]  /*a6b0*/  @!P0 NANOSLEEP.SYNCS 0x989680 ;  /* 0x009896800000895d */ /* 0x004fea0003900000 */
[----:B------:R-:W2:Y:S02]  /*a6c0*/  @!P0 SYNCS.PHASECHK.TRANS64 P0, [R0+URZ], R3 ;  /* 0x00000003000085a7 */ /* 0x000ea400080010ff */
[----:B--2---:R-:W-:Y:S05]  /*a6d0*/  @!P0 BRA `(.L_x_224) ;  /* 0xfffffffc00f08947 */ /* 0x004fea000383ffff */
[----:B------:R-:W-:Y:S05]  /*a6e0*/  BRA `(.L_x_225) ;  /* 0xffffff9000c47947 */ /* 0x000fea000383ffff */
.L_x_71:
[----:B--2---:R2:W3:Y:S02]  /*a6f0*/  SYNCS.PHASECHK.TRANS64.TRYWAIT P0, [R2+URZ+0x250], R4 ;  /* 0x00025004020075a7 */ /* 0x0044e400080011ff */
[----:B---3--:R-:W-:Y:S05]  /*a700*/  @!P0 NANOSLEEP.SYNCS 0x989680 ;  /* 0x009896800000895d */ /* 0x008fea0003900000 */
[----:B------:R-:W3:Y:S02]  /*a710*/  @!P0 SYNCS.PHASECHK.TRANS64 P0, [R2+URZ+0x250], R4 ;  /* 0x00025004020085a7 */ /* 0x000ee400080010ff */
[----:B---3--:R-:W-:Y:S05]  /*a720*/  @!P0 BRA `(.L_x_71) ;  /* 0xfffffffc00f08947 */ /* 0x008fea000383ffff */
[----:B------:R-:W-:Y:S05]  /*a730*/  BRA `(.L_x_226) ;  /* 0xffffff9400207947 */ /* 0x000fea000383ffff */
.L_x_72:
[----:B------:R-:W-:-:S07]  /*a740*/  MOV R2, UR4 ;  /* 0x0000000400027c02 */ /* 0x000fce0008000f00 */
.L_x_227:
[----:B--2---:R2:W3:Y:S02]  /*a750*/  SYNCS.PHASECHK.TRANS64.TRYWAIT P0, [R2+URZ+0x200], R5 ;  /* 0x00020005020075a7 */ /* 0x0044e400080011ff */
[----:B---3--:R-:W-:Y:S05]  /*a760*/  @!P0 NANOSLEEP.SYNCS 0x989680 ;  /* 0x009896800000895d */ /* 0x008fea0003900000 */
[----:B------:R-:W3:Y:S02]  /*a770*/  @!P0 SYNCS.PHASECHK.TRANS64 P0, [R2+URZ+0x200], R5 ;  /* 0x00020005020085a7 */ /* 0x000ee400080010ff */
[----:B---3--:R-:W-:Y:S05]  /*a780*/  @!P0 BRA `(.L_x_227) ;  /* 0xfffffffc00f08947 */ /* 0x008fea000383ffff */
[----:B------:R-:W-:Y:S05]  /*a790*/  BRA `(.L_x_228) ;  /* 0xffffff9400307947 */ /* 0x000fea000383ffff */
.L_x_73:
[----:B--2---:R2:W3:Y:S02]  /*a7a0*/  SYNCS.PHASECHK.TRANS64.TRYWAIT P1, [R2+URZ+0x1f0], R4 ;  /* 0x0001f004020075a7 */ /* 0x0044e400080211ff */
[----:B---3--:R-:W-:Y:S05]  /*a7b0*/  @!P1 NANOSLEEP.SYNCS 0x989680 ;  /* 0x009896800000995d */ /* 0x008fea0003900000 */
[----:B------:R-:W3:Y:S02]  /*a7c0*/  @!P1 SYNCS.PHASECHK.TRANS64 P1, [R2+URZ+0x1f0], R4 ;  /* 0x0001f004020095a7 */ /* 0x000ee400080210ff */
[----:B---3--:R-:W-:Y:S05]  /*a7d0*/  @!P1 BRA `(.L_x_73) ;  /* 0xfffffffc00f09947 */ /* 0x008fea000383ffff */
[----:B------:R-:W-:Y:S05]  /*a7e0*/  BRA `(.L_x_229) ;  /* 0xffffff9400607947 */ /* 0x000fea000383ffff */
.L_x_76:
[----:B------:R-:W-:-:S07]  /*a7f0*/  MOV R0, UR4 ;  /* 0x0000000400007c02 */ /* 0x000fce0008000f00 */
.L_x_230:
[----:B--2---:R2:W3:Y:S02]  /*a800*/  SYNCS.PHASECHK.TRANS64.TRYWAIT P0, [R0+URZ+0x200], R2 ;  /* 0x00020002000075a7 */ /* 0x0044e400080011ff */
[----:B---3--:R-:W-:Y:S05]  /*a810*/  @!P0 NANOSLEEP.SYNCS 0x989680 ;  /* 0x009896800000895d */ /* 0x008fea0003900000 */
[----:B------:R-:W3:Y:S02]  /*a820*/  @!P0 SYNCS.PHASECHK.TRANS64 P0, [R0+URZ+0x200], R2 ;  /* 0x00020002000085a7 */ /* 0x000ee400080010ff */
[----:B---3--:R-:W-:Y:S05]  /*a830*/  @!P0 BRA `(.L_x_230) ;  /* 0xfffffffc00f08947 */ /* 0x008fea000383ffff */
[----:B------:R-:W-:Y:S05]  /*a840*/  BRA `(.L_x_75) ;  /* 0xffffff9400b47947 */ /* 0x000fea000383ffff */
.L_x_85:
[----:B--2---:R-:W-:-:S04]  /*a850*/  MOV R5, UR5 ;  /* 0x0000000500057c02 */ /* 0x004fc80008000f00 */
[----:B------:R2:W3:Y:S03]  /*a860*/  SYNCS.PHASECHK.TRANS64.TRYWAIT P0, [R5+URZ+0x8], R6 ;  /* 0x00000806050075a7 */ /* 0x0004e600080011ff */
[----:B---3--:R-:W-:Y:S05]  /*a870*/  @!P0 NANOSLEEP.SYNCS 0x989680 ;  /* 0x009896800000895d */ /* 0x008fea0003900000 */
[----:B------:R-:W3:Y:S02]  /*a880*/  @!P0 SYNCS.PHASECHK.TRANS64 P0, [R5+URZ+0x8], R6 ;  /* 0x00000806050085a7 */ /* 0x000ee400080010ff */
[----:B---3--:R-:W-:Y:S05]  /*a890*/  @!P0 BRA `(.L_x_85) ;  /* 0xfffffffc00ec8947 */ /* 0x008fea000383ffff */
[----:B------:R-:W-:Y:S05]  /*a8a0*/  BRA `(.L_x_84) ;  /* 0xffffff9800687947 */ /* 0x000fea000383ffff */
.L_x_87:
[----:B------:R-:W-:Y:S01]  /*a8b0*/  BSSY B0, `(.L_x_231) ;  /* 0x0000006000007945 */ /* 0x000fe20003800000 */
[----:B------:R-:W-:-:S07]  /*a8c0*/  MOV R15, 0xffffffff ;  /* 0xffffffff000f7802 */ /* 0x000fce0000000f00 */
[----:B-12--5:R-:W-:Y:S05]  /*a8d0*/  WARPSYNC.COLLECTIVE R15, `(.L_x_232) ;  /* 0x000000000f0c7348 */ /* 0x026fea0003c00000 */
[----:B------:R-:W-:Y:S02]  /*a8e0*/  ELECT P6, UR79, PT ;  /* 0x00000000004f782f */ /* 0x000fe400038c0000 */
[----:B------:R-:W-:Y:S01]  /*a8f0*/  MOV R14, UR79 ;  /* 0x0000004f000e7c02 */ /* 0x000fe20008000f00 */
[----:B-12--5:R-:W-:Y:S10]  /*a900*/  ENDCOLLECTIVE ;  /* 0x000000000000791b */ /* 0x026ff40003800000 */
.L_x_232:
[----:B------:R-:W-:Y:S05]  /*a910*/  BSYNC B0 ;  /* 0x0000000000007941 */ /* 0x000fea0003800000 */
.L_x_231:
[----:B------:R-:W-:Y:S05]  /*a920*/  BRA `(.L_x_233) ;  /* 0xffffff9800987947 */ /* 0x000fea000383ffff */
.L_x_89:
[----:B--2---:R-:W-:-:S04]  /*a930*/  MOV R0, UR5 ;  /* 0x0000000500007c02 */ /* 0x004fc80008000f00 */
[----:B------:R2:W3:Y:S03]  /*a940*/  SYNCS.PHASECHK.TRANS64.TRYWAIT P0, [R0+URZ+0x8], R4 ;  /* 0x00000804000075a7 */ /* 0x0004e600080011ff */
[----:B---3--:R-:W-:Y:S05]  /*a950*/  @!P0 NANOSLEEP.SYNCS 0x989680 ;  /* 0x009896800000895d */ /* 0x008fea0003900000 */
[----:B------:R-:W3:Y:S02]  /*a960*/  @!P0 SYNCS.PHASECHK.TRANS64 P0, [R0+URZ+0x8], R4 ;  /* 0x00000804000085a7 */ /* 0x000ee400080010ff */
[----:B---3--:R-:W-:Y:S05]  /*a970*/  @!P0 BRA `(.L_x_89) ;  /* 0xfffffffc00ec8947 */ /* 0x008fea000383ffff */
[----:B------:R-:W-:Y:S05]  /*a980*/  BRA `(.L_x_88) ;  /* 0xffffff98009c7947 */ /* 0x000fea000383ffff */
.L_x_90:
[----:B-1----:R1:W2:Y:S02]  /*a990*/  SYNCS.PHASECHK.TRANS64.TRYWAIT P0, [R0+URZ+0x1f0], R4 ;  /* 0x0001f004000075a7 */ /* 0x0022a400080011ff */
[----:B--2---:R-:W-:Y:S05]  /*a9a0*/  @!P0 NANOSLEEP.SYNCS 0x989680 ;  /* 0x009896800000895d */ /* 0x004fea0003900000 */
[----:B------:R-:W2:Y:S02]  /*a9b0*/  @!P0 SYNCS.PHASECHK.TRANS64 P0, [R0+URZ+0x1f0], R4 ;  /* 0x0001f004000085a7 */ /* 0x000ea400080010ff */
[----:B--2---:R-:W-:Y:S05]  /*a9c0*/  @!P0 BRA `(.L_x_90) ;  /* 0xfffffffc00f08947 */ /* 0x004fea000383ffff */
[----:B------:R-:W-:Y:S05]  /*a9d0*/  BRA `(.L_x_234) ;  /* 0xffffff9c00787947 */ /* 0x000fea000383ffff */
.L_x_92:
[----:B------:R-:W-:-:S07]  /*a9e0*/  MOV R0, UR23 ;  /* 0x0000001700007c02 */ /* 0x000fce0008000f00 */
.L_x_235:
[----:B-1----:R1:W2:Y:S02]  /*a9f0*/  SYNCS.PHASECHK.TRANS64.TRYWAIT P0, [R0+URZ+0x230], R4 ;  /* 0x00023004000075a7 */ /* 0x0022a400080011ff */
[----:B--2---:R-:W-:Y:S05]  /*aa00*/  @!P0 NANOSLEEP.SYNCS 0x989680 ;  /* 0x009896800000895d */ /* 0x004fea0003900000 */
[----:B------:R-:W2:Y:S02]  /*aa10*/  @!P0 SYNCS.PHASECHK.TRANS64 P0, [R0+URZ+0x230], R4 ;  /* 0x00023004000085a7 */ /* 0x000ea400080010ff */
[----:B--2---:R-:W-:Y:S05]  /*aa20*/  @!P0 BRA `(.L_x_235) ;  /* 0xfffffffc00f08947 */ /* 0x004fea000383ffff */
[----:B------:R-:W-:Y:S05]  /*aa30*/  BRA `(.L_x_236) ;  /* 0xffffff9c00c47947 */ /* 0x000fea000383ffff */
.L_x_95:
[----:B------:R-:W-:Y:S07]  /*aa40*/  MOV R0, UR5 ;  /* 0x0000000500007c02 */ /* 0x000fee0008000f00 */
.L_x_237:
[----:B-1----:R1:W2:Y:S02]  /*aa50*/  SYNCS.PHASECHK.TRANS64.TRYWAIT P0, [R0+URZ], R4 ;  /* 0x00000004000075a7 */ /* 0x0022a400080011ff */
[----:B--2---:R-:W-:Y:S05]  /*aa60*/  @!P0 NANOSLEEP.SYNCS 0x989680 ;  /* 0x009896800000895d */ /* 0x004fea0003900000 */
[----:B------:R-:W2:Y:S02]  /*aa70*/  @!P0 SYNCS.PHASECHK.TRANS64 P0, [R0+URZ], R4 ;  /* 0x00000004000085a7 */ /* 0x000ea400080010ff */
[----:B--2---:R-:W-:Y:S05]  /*aa80*/  @!P0 BRA `(.L_x_237) ;  /* 0xfffffffc00f08947 */ /* 0x004fea000383ffff */
[----:B------:R-:W-:Y:S05]  /*aa90*/  BRA `(.L_x_94) ;  /* 0xffffff9c00d87947 */ /* 0x000fea000383ffff */
.L_x_99:
[----:B-1----:R-:W-:-:S07]  /*aaa0*/  MOV R0, UR4 ;  /* 0x0000000400007c02 */ /* 0x002fce0008000f00 */
.L_x_238:
[----:B-1----:R1:W2:Y:S02]  /*aab0*/  SYNCS.PHASECHK.TRANS64.TRYWAIT P0, [R0+URZ], R2 ;  /* 0x00000002000075a7 */ /* 0x0022a400080011ff */
[----:B--2---:R-:W-:Y:S05]  /*aac0*/  @!P0 NANOSLEEP.SYNCS 0x989680 ;  /* 0x009896800000895d */ /* 0x004fea0003900000 */
[----:B------:R-:W2:Y:S02]  /*aad0*/  @!P0 SYNCS.PHASECHK.TRANS64 P0, [R0+URZ], R2 ;  /* 0x00000002000085a7 */ /* 0x000ea400080010ff */
[----:B--2---:R-:W-:Y:S05]  /*aae0*/  @!P0 BRA `(.L_x_238) ;  /* 0xfffffffc00f08947 */ /* 0x004fea000383ffff */
[----:B------:R-:W-:Y:S05]  /*aaf0*/  BRA `(.L_x_239) ;  /* 0xffffffa000a47947 */ /* 0x000fea000383ffff */
.L_x_100:
[----:B------:R-:W-:-:S07]  /*ab00*/  MOV R0, UR5 ;  /* 0x0000000500007c02 */ /* 0x000fce0008000f00 */
.L_x_240:
[----:B-1----:R1:W2:Y:S02]  /*ab10*/  SYNCS.PHASECHK.TRANS64.TRYWAIT P0, [R0+URZ], R3 ;  /* 0x00000003000075a7 */ /* 0x0022a400080011ff */
[----:B--2---:R-:W-:Y:S05]  /*ab20*/  @!P0 NANOSLEEP.SYNCS 0x989680 ;  /* 0x009896800000895d */ /* 0x004fea0003900000 */
[----:B------:R-:W2:Y:S02]  /*ab30*/  @!P0 SYNCS.PHASECHK.TRANS64 P0, [R0+URZ], R3 ;  /* 0x00000003000085a7 */ /* 0x000ea400080010ff */
[----:B--2---:R-:W-:Y:S05]  /*ab40*/  @!P0 BRA `(.L_x_240) ;  /* 0xfffffffc00f08947 */ /* 0x004fea000383ffff */
[----:B------:R-:W-:Y:S05]  /*ab50*/  BRA `(.L_x_241) ;  /* 0xffffffa000b07947 */ /* 0x000fea000383ffff */
.L_x_101:
[----:B------:R-:W-:-:S07]  /*ab60*/  MOV R0, UR5 ;  /* 0x0000000500007c02 */ /* 0x000fce0008000f00 */
.L_x_242:
[----:B-1----:R1:W2:Y:S02]  /*ab70*/  SYNCS.PHASECHK.TRANS64.TRYWAIT P0, [R0+URZ], R3 ;  /* 0x00000003000075a7 */ /* 0x0022a400080011ff */
[----:B--2---:R-:W-:Y:S05]  /*ab80*/  @!P0 NANOSLEEP.SYNCS 0x989680 ;  /* 0x009896800000895d */ /* 0x004fea0003900000 */
[----:B------:R-:W2:Y:S02]  /*ab90*/  @!P0 SYNCS.PHASECHK.TRANS64 P0, [R0+URZ], R3 ;  /* 0x00000003000085a7 */ /* 0x000ea400080010ff */
[----:B--2---:R-:W-:Y:S05]  /*aba0*/  @!P0 BRA `(.L_x_242) ;  /* 0xfffffffc00f08947 */ /* 0x004fea000383ffff */
[----:B------:R-:W-:Y:S05]  /*abb0*/  BRA `(.L_x_243) ;  /* 0xffffffa000bc7947 */ /* 0x000fea000383ffff */
.L_x_104:
[----:B------:R-:W-:-:S07]  /*abc0*/  MOV R0, UR17 ;  /* 0x0000001100007c02 */ /* 0x000fce0008000f00 */
.L_x_244:
[----:B-1----:R1:W2:Y:S02]  /*abd0*/  SYNCS.PHASECHK.TRANS64.TRYWAIT P1, [R0+URZ+0x270], R2 ;  /* 0x00027002000075a7 */ /* 0x0022a400080211ff */
[----:B--2---:R-:W-:Y:S05]  /*abe0*/  @!P1 NANOSLEEP.SYNCS 0x989680 ;  /* 0x009896800000995d */ /* 0x004fea0003900000 */
[----:B------:R-:W2:Y:S02]  /*abf0*/  @!P1 SYNCS.PHASECHK.TRANS64 P1, [R0+URZ+0x270], R2 ;  /* 0x00027002000095a7 */ /* 0x000ea400080210ff */
[----:B--2---:R-:W-:Y:S05]  /*ac00*/  @!P1 BRA `(.L_x_244) ;  /* 0xfffffffc00f09947 */ /* 0x004fea000383ffff */
[----:B------:R-:W-:Y:S05]  /*ac10*/  BRA `(.L_x_245) ;  /* 0xffffffa400087947 */ /* 0x000fea000383ffff */
.L_x_109:
[----:B---3--:R3:W4:Y:S02]  /*ac20*/  SYNCS.PHASECHK.TRANS64.TRYWAIT P0, [R12+URZ+0x1f0], R0 ;  /* 0x0001f0000c0075a7 */ /* 0x00872400080011ff */
[----:B----4-:R-:W-:Y:S05]  /*ac30*/  @!P0 NANOSLEEP.SYNCS 0x989680 ;  /* 0x009896800000895d */ /* 0x010fea0003900000 */
[----:B------:R-:W4:Y:S02]  /*ac40*/  @!P0 SYNCS.PHASECHK.TRANS64 P0, [R12+URZ+0x1f0], R0 ;  /* 0x0001f0000c0085a7 */ /* 0x000f2400080010ff */
[----:B----4-:R-:W-:Y:S05]  /*ac50*/  @!P0 BRA `(.L_x_109) ;  /* 0xfffffffc00f08947 */ /* 0x010fea000383ffff */
[----:B------:R-:W-:Y:S05]  /*ac60*/  BRA `(.L_x_246) ;  /* 0xffffffa800307947 */ /* 0x000fea000383ffff */
.L_x_112:
[----:B-1----:R-:W-:Y:S07]  /*ac70*/  MOV R0, UR21 ;  /* 0x0000001500007c02 */ /* 0x002fee0008000f00 */
.L_x_247:
[----:B-1----:R1:W3:Y:S02]  /*ac80*/  SYNCS.PHASECHK.TRANS64.TRYWAIT P2, [R0+URZ+0x1e8], R6 ;  /* 0x0001e806000075a7 */ /* 0x0022e400080411ff */
[----:B---3--:R-:W-:Y:S05]  /*ac90*/  @!P2 NANOSLEEP.SYNCS 0x989680 ;  /* 0x009896800000a95d */ /* 0x008fea0003900000 */
[----:B------:R-:W3:Y:S02]  /*aca0*/  @!P2 SYNCS.PHASECHK.TRANS64 P2, [R0+URZ+0x1e8], R6 ;  /* 0x0001e8060000a5a7 */ /* 0x000ee400080410ff */
[----:B---3--:R-:W-:Y:S05]  /*acb0*/  @!P2 BRA `(.L_x_247) ;  /* 0xfffffffc00f0a947 */ /* 0x008fea000383ffff */
[----:B------:R-:W-:Y:S05]  /*acc0*/  BRA `(.L_x_111) ;  /* 0xffffffac00987947 */ /* 0x000fea000383ffff */
.L_x_115:
[----:B------:R-:W-:Y:S07]  /*acd0*/  MOV R0, UR21 ;  /* 0x0000001500007c02 */ /* 0x000fee0008000f00 */
.L_x_248:
[----:B-1----:R1:W3:Y:S02]  /*ace0*/  SYNCS.PHASECHK.TRANS64.TRYWAIT P0, [R0+URZ+0x1c0], R9 ;  /* 0x0001c009000075a7 */ /* 0x0022e400080011ff */
[----:B---3--:R-:W-:Y:S05]  /*acf0*/  @!P0 NANOSLEEP.SYNCS 0x989680 ;  /* 0x009896800000895d */ /* 0x008fea0003900000 */
[----:B------:R-:W3:Y:S02]  /*ad00*/  @!P0 SYNCS.PHASECHK.TRANS64 P0, [R0+URZ+0x1c0], R9 ;  /* 0x0001c009000085a7 */ /* 0x000ee400080010ff */
[----:B---3--:R-:W-:Y:S05]  /*ad10*/  @!P0 BRA `(.L_x_248) ;  /* 0xfffffffc00f08947 */ /* 0x008fea000383ffff */
[----:B------:R-:W-:Y:S05]  /*ad20*/  BRA `(.L_x_249) ;  /* 0xffffffac00f47947 */ /* 0x000fea000383ffff */
.L_x_116:
[----:B------:R-:W-:Y:S07]  /*ad30*/  MOV R0, UR21 ;  /* 0x0000001500007c02 */ /* 0x000fee0008000f00 */
.L_x_250:
[----:B-1----:R1:W3:Y:S02]  /*ad40*/  SYNCS.PHASECHK.TRANS64.TRYWAIT P0, [R0+URZ+0x1c8], R9 ;  /* 0x0001c809000075a7 */ /* 0x0022e400080011ff */
[----:B---3--:R-:W-:Y:S05]  /*ad50*/  @!P0 NANOSLEEP.SYNCS 0x989680 ;  /* 0x009896800000895d */ /* 0x008fea0003900000 */
[----:B------:R-:W3:Y:S02]  /*ad60*/  @!P0 SYNCS.PHASECHK.TRANS64 P0, [R0+URZ+0x1c8], R9 ;  /* 0x0001c809000085a7 */ /* 0x000ee400080010ff */
[----:B---3--:R-:W-:Y:S05]  /*ad70*/  @!P0 BRA `(.L_x_250) ;  /* 0xfffffffc00f08947 */ /* 0x008fea000383ffff */
[----:B------:R-:W-:Y:S05]  /*ad80*/  BRA `(.L_x_251) ;  /* 0xffffffb000507947 */ /* 0x000fea000383ffff */
.L_x_117:
[----:B------:R-:W-:Y:S07]  /*ad90*/  MOV R0, UR21 ;  /* 0x0000001500007c02 */ /* 0x000fee0008000f00 */
.L_x_252:
[----:B-1----:R1:W3:Y:S02]  /*ada0*/  SYNCS.PHASECHK.TRANS64.TRYWAIT P0, [R0+URZ+0x1d0], R9 ;  /* 0x0001d009000075a7 */ /* 0x0022e400080011ff */
[----:B---3--:R-:W-:Y:S05]  /*adb0*/  @!P0 NANOSLEEP.SYNCS 0x989680 ;  /* 0x009896800000895d */ /* 0x008fea0003900000 */
[----:B------:R-:W3:Y:S02]  /*adc0*/  @!P0 SYNCS.PHASECHK.TRANS64 P0, [R0+URZ+0x1d0], R9 ;  /* 0x0001d009000085a7 */ /* 0x000ee400080010ff */
[----:B---3--:R-:W-:Y:S05]  /*add0*/  @!P0 BRA `(.L_x_252) ;  /* 0xfffffffc00f08947 */ /* 0x008fea000383ffff */
[----:B------:R-:W-:Y:S05]  /*ade0*/  BRA `(.L_x_253) ;  /* 0xffffffb000ac7947 */ /* 0x000fea000383ffff */
.L_x_118:
[----:B------:R-:W-:Y:S07]  /*adf0*/  MOV R0, UR21 ;  /* 0x0000001500007c02 */ /* 0x000fee0008000f00 */
.L_x_254:
[----:B-1----:R1:W3:Y:S02]  /*ae00*/  SYNCS.PHASECHK.TRANS64.TRYWAIT P0, [R0+URZ+0x1d8], R9 ;  /* 0x0001d809000075a7 */ /* 0x0022e400080011ff */
[----:B---3--:R-:W-:Y:S05]  /*ae10*/  @!P0 NANOSLEEP.SYNCS 0x989680 ;  /* 0x009896800000895d */ /* 0x008fea0003900000 */
[----:B------:R-:W3:Y:S02]  /*ae20*/  @!P0 SYNCS.PHASECHK.TRANS64 P0, [R0+URZ+0x1d8], R9 ;  /* 0x0001d809000085a7 */ /* 0x000ee400080010ff */
[----:B---3--:R-:W-:Y:S05]  /*ae30*/  @!P0 BRA `(.L_x_254) ;  /* 0xfffffffc00f08947 */ /* 0x008fea000383ffff */
[----:B------:R-:W-:Y:S05]  /*ae40*/  BRA `(.L_x_255) ;  /* 0xffffffb400087947 */ /* 0x000fea000383ffff */
.L_x_120:
[----:B------:R-:W-:-:S07]  /*ae50*/  MOV R0, UR21 ;  /* 0x0000001500007c02 */ /* 0x000fce0008000f00 */
.L_x_256:
[----:B-1----:R1:W4:Y:S02]  /*ae60*/  SYNCS.PHASECHK.TRANS64.TRYWAIT P0, [R0+URZ+0x1c0], R2 ;  /* 0x0001c002000075a7 */ /* 0x00232400080011ff */
[----:B----4-:R-:W-:Y:S05]  /*ae70*/  @!P0 NANOSLEEP.SYNCS 0x989680 ;  /* 0x009896800000895d */ /* 0x010fea0003900000 */
[----:B------:R-:W4:Y:S02]  /*ae80*/  @!P0 SYNCS.PHASECHK.TRANS64 P0, [R0+URZ+0x1c0], R2 ;  /* 0x0001c002000085a7 */ /* 0x000f2400080010ff */
[----:B----4-:R-:W-:Y:S05]  /*ae90*/  @!P0 BRA `(.L_x_256) ;  /* 0xfffffffc00f08947 */ /* 0x010fea000383ffff */
[----:B------:R-:W-:Y:S05]  /*aea0*/  BRA `(.L_x_257) ;  /* 0xffffffb400947947 */ /* 0x000fea000383ffff */
.L_x_121:
[----:B-1----:R-:W-:-:S07]  /*aeb0*/  MOV R0, UR21 ;  /* 0x0000001500007c02 */ /* 0x002fce0008000f00 */
.L_x_258:
[----:B-1----:R1:W4:Y:S02]  /*aec0*/  SYNCS.PHASECHK.TRANS64.TRYWAIT P0, [R0+URZ+0x1c8], R2 ;  /* 0x0001c802000075a7 */ /* 0x00232400080011ff */
[----:B----4-:R-:W-:Y:S05]  /*aed0*/  @!P0 NANOSLEEP.SYNCS 0x989680 ;  /* 0x009896800000895d */ /* 0x010fea0003900000 */
[----:B------:R-:W4:Y:S02]  /*aee0*/  @!P0 SYNCS.PHASECHK.TRANS64 P0, [R0+URZ+0x1c8], R2 ;  /* 0x0001c802000085a7 */ /* 0x000f2400080010ff */
[----:B----4-:R-:W-:Y:S05]  /*aef0*/  @!P0 BRA `(.L_x_258) ;  /* 0xfffffffc00f08947 */ /* 0x010fea000383ffff */
[----:B------:R-:W-:Y:S05]  /*af00*/  BRA `(.L_x_259) ;  /* 0xffffffb400847947 */ /* 0x000fea000383ffff */
.L_x_122:
[----:B-1----:R-:W-:-:S07]  /*af10*/  MOV R0, UR21 ;  /* 0x0000001500007c02 */ /* 0x002fce0008000f00 */
.L_x_260:
[----:B-1----:R1:W4:Y:S02]  /*af20*/  SYNCS.PHASECHK.TRANS64.TRYWAIT P0, [R0+URZ+0x1d0], R2 ;  /* 0x0001d002000075a7 */ /* 0x00232400080011ff */
[----:B----4-:R-:W-:Y:S05]  /*af30*/  @!P0 NANOSLEEP.SYNCS 0x989680 ;  /* 0x009896800000895d */ /* 0x010fea0003900000 */
[----:B------:R-:W4:Y:S02]  /*af40*/  @!P0 SYNCS.PHASECHK.TRANS64 P0, [R0+URZ+0x1d0], R2 ;  /* 0x0001d002000085a7 */ /* 0x000f2400080010ff */
[----:B----4-:R-:W-:Y:S05]  /*af50*/  @!P0 BRA `(.L_x_260) ;  /* 0xfffffffc00f08947 */ /* 0x010fea000383ffff */
[----:B------:R-:W-:Y:S05]  /*af60*/  BRA `(.L_x_261) ;  /* 0xffffffb400747947 */ /* 0x000fea000383ffff */
.L_x_124:
[----:B--2---:R2:W3:Y:S02]  /*af70*/  SYNCS.PHASECHK.TRANS64.TRYWAIT P0, [R3+URZ+0x1f0], R0 ;  /* 0x0001f000030075a7 */ /* 0x0044e400080011ff */
[----:B---3--:R-:W-:Y:S05]  /*af80*/  @!P0 NANOSLEEP.SYNCS 0x989680 ;  /* 0x009896800000895d */ /* 0x008fea0003900000 */
[----:B------:R-:W3:Y:S02]  /*af90*/  @!P0 SYNCS.PHASECHK.TRANS64 P0, [R3+URZ+0x1f0], R0 ;  /* 0x0001f000030085a7 */ /* 0x000ee400080010ff */
[----:B---3--:R-:W-:Y:S05]  /*afa0*/  @!P0 BRA `(.L_x_124) ;  /* 0xfffffffc00f08947 */ /* 0x008fea000383ffff */
[----:B------:R-:W-:Y:S05]  /*afb0*/  BRA `(.L_x_262) ;  /* 0xffffffb800387947 */ /* 0x000fea000383ffff */
.L_x_135:
[----:B-1----:R-:W-:Y:S04]  /*afc0*/  MOV R2, UR43 ;  /* 0x0000002b00027c02 */ /* 0x002fe80008000f00 */
[----:B------:R1:W2:Y:S03]  /*afd0*/  SYNCS.PHASECHK.TRANS64.TRYWAIT P0, [R2+URZ+0x1a0], R3 ;  /* 0x0001a003020075a7 */ /* 0x0002a600080011ff */
[----:B--2---:R-:W-:Y:S05]  /*afe0*/  @!P0 NANOSLEEP.SYNCS 0x989680 ;  /* 0x009896800000895d */ /* 0x004fea0003900000 */
[----:B------:R-:W2:Y:S02]  /*aff0*/  @!P0 SYNCS.PHASECHK.TRANS64 P0, [R2+URZ+0x1a0], R3 ;  /* 0x0001a003020085a7 */ /* 0x000ea400080010ff */
[----:B--2---:R-:W-:Y:S05]  /*b000*/  @!P0 BRA `(.L_x_135) ;  /* 0xfffffffc00ec8947 */ /* 0x004fea000383ffff */
[----:B------:R-:W-:Y:S05]  /*b010*/  BRA `(.L_x_134) ;  /* 0xffffffc400887947 */ /* 0x000fea000383ffff */
.L_x_137:
[----:B-1----:R1:W3:Y:S02]  /*b020*/  SYNCS.PHASECHK.TRANS64.TRYWAIT P1, [R54+URZ+0x210], R0 ;  /* 0x00021000360075a7 */ /* 0x0022e400080211ff */
[----:B---3--:R-:W-:Y:S05]  /*b030*/  @!P1 NANOSLEEP.SYNCS 0x989680 ;  /* 0x009896800000995d */ /* 0x008fea0003900000 */
[----:B------:R-:W3:Y:S02]  /*b040*/  @!P1 SYNCS.PHASECHK.TRANS64 P1, [R54+URZ+0x210], R0 ;  /* 0x00021000360095a7 */ /* 0x000ee400080210ff */
[----:B---3--:R-:W-:Y:S05]  /*b050*/  @!P1 BRA `(.L_x_137) ;  /* 0xfffffffc00f09947 */ /* 0x008fea000383ffff */
[----:B------:R-:W-:Y:S05]  /*b060*/  BRA `(.L_x_136) ;  /* 0xffffffc400a87947 */ /* 0x000fea000383ffff */
.L_x_146:
[----:B--2---:R2:W3:Y:S02]  /*b070*/  SYNCS.PHASECHK.TRANS64.TRYWAIT P0, [R2+URZ+0x1a0], R0 ;  /* 0x0001a000020075a7 */ /* 0x0044e400080011ff */
[----:B---3--:R-:W-:Y:S05]  /*b080*/  @!P0 NANOSLEEP.SYNCS 0x989680 ;  /* 0x009896800000895d */ /* 0x008fea0003900000 */
[----:B------:R-:W3:Y:S02]  /*b090*/  @!P0 SYNCS.PHASECHK.TRANS64 P0, [R2+URZ+0x1a0], R0 ;  /* 0x0001a000020085a7 */ /* 0x000ee400080010ff */
[----:B---3--:R-:W-:Y:S05]  /*b0a0*/  @!P0 BRA `(.L_x_146) ;  /* 0xfffffffc00f08947 */ /* 0x008fea000383ffff */
[----:B------:R-:W-:Y:S05]  /*b0b0*/  BRA `(.L_x_145) ;  /* 0xffffffcc00b87947 */ /* 0x000fea000383ffff */
.L_x_154:
[----:B--2---:R2:W3:Y:S02]  /*b0c0*/  SYNCS.PHASECHK.TRANS64.TRYWAIT P0, [R2+URZ+0x1a0], R4 ;  /* 0x0001a004020075a7 */ /* 0x0044e400080011ff */
[----:B---3--:R-:W-:Y:S05]  /*b0d0*/  @!P0 NANOSLEEP.SYNCS 0x989680 ;  /* 0x009896800000895d */ /* 0x008fea0003900000 */
[----:B------:R-:W3:Y:S02]  /*b0e0*/  @!P0 SYNCS.PHASECHK.TRANS64 P0, [R2+URZ+0x1a0], R4 ;  /* 0x0001a004020085a7 */ /* 0x000ee400080010ff */
[----:B---3--:R-:W-:Y:S05]  /*b0f0*/  @!P0 BRA `(.L_x_154) ;  /* 0xfffffffc00f08947 */ /* 0x008fea000383ffff */
[----:B------:R-:W-:Y:S05]  /*b100*/  BRA `(.L_x_153) ;  /* 0xffffffd400d87947 */ /* 0x000fea000383ffff */
.L_x_162:
[----:B--2---:R2:W3:Y:S02]  /*b110*/  SYNCS.PHASECHK.TRANS64.TRYWAIT P0, [R3+URZ+0x1a0], R0 ;  /* 0x0001a000030075a7 */ /* 0x0044e400080011ff */
[----:B---3--:R-:W-:Y:S05]  /*b120*/  @!P0 NANOSLEEP.SYNCS 0x989680 ;  /* 0x009896800000895d */ /* 0x008fea0003900000 */
[----:B------:R-:W3:Y:S02]  /*b130*/  @!P0 SYNCS.PHASECHK.TRANS64 P0, [R3+URZ+0x1a0], R0 ;  /* 0x0001a000030085a7 */ /* 0x000ee400080010ff */
[----:B---3--:R-:W-:Y:S05]  /*b140*/  @!P0 BRA `(.L_x_162) ;  /* 0xfffffffc00f08947 */ /* 0x008fea000383ffff */
[----:B------:R-:W-:Y:S05]  /*b150*/  BRA `(.L_x_161) ;  /* 0xffffffdc00f87947 */ /* 0x000fea000383ffff */
        .weak           $__internal_0_$__cuda_sm10x_tcgen05_guardrail_trap_col_being_dealloced_not_returned_by_alloc
        .type           $__internal_0_$__cuda_sm10x_tcgen05_guardrail_trap_col_being_dealloced_not_returned_by_alloc,@function
        .size           $__internal_0_$__cuda_sm10x_tcgen05_guardrail_trap_col_being_dealloced_not_returned_by_alloc,($__internal_1_$__cuda_sm10x_tcgen05_guardrail_trap_phase_invalid_during_alloc - $__internal_0_$__cuda_sm10x_tcgen05_guardrail_trap_col_being_dealloced_not_returned_by_alloc)
$__internal_0_$__cuda_sm10x_tcgen05_guardrail_trap_col_being_dealloced_not_returned_by_alloc:
[----:B------:R-:W-:Y:S05]  /*b160*/  BPT.TRAP 0x1 ;  /* 0x000000040000795c */ /* 0x000fea0000300000 */
[----:B------:R-:W-:-:S04]  /*b170*/  HFMA2 R3, -RZ, RZ, 0, 0 ;  /* 0x00000000ff037431 */ /* 0x000fc800000001ff */
[----:B------:R-:W-:Y:S05]  /*b180*/  RET.REL.NODEC R2 `(_ZN7cutlass13device_kernelINS_4gemm6kernel13GemmUniversalIN4cute5tupleIJiiiiEEENS1_10collective13CollectiveMmaINS1_35MainloopSm100TmaUmmaWarpSpecializedILi26ELi2ELi4ENS5_IJNS4_1CILi2EEENSA_ILi4EEENSA_ILi1EEEEEEEENS5_IJNSA_ILi128EEESG_NSA_ILi32EEEEEENS_10bfloat16_tENS5_IJlSD_lEEESJ_SK_NS4_8TiledMMAINS4_8MMA_AtomIJNS4_26SM100_MMA_F16BF16_2x1SM_SSISJ_SJ_fLi128ELi128ELNS4_4UMMA5MajorE0ELSP_0ELNSO_7ScaleInE0ELSQ_0EEEEEENS4_6LayoutINS5_IJSD_SD_SD_EEENS5_IJNSA_ILi0EEESV_SV_EEEEENS5_IJNS4_10UnderscoreESY_SY_EEEEENS4_28SM100_TMA_2SM_LOAD_MULTICASTENS4_14ComposedLayoutINS4_7SwizzleILi2ELi4ELi3EEENS4_18smem_ptr_flag_bitsILi16EEENST_INS5_IJNSA_ILi8EEESH_EEENS5_IJSH_SD_EEEEEEEvNS4_8identityENS4_18SM100_TMA_2SM_LOADES1B_vS1C_EENS_8epilogue10collective18CollectiveEpilogueINS1F_23Sm100TmaWarpSpecializedILi4ELi2ELi16ELb1ELb0EEEJNS5_IJNSA_ILi64EEESG_SH_EEENS5_IJNST_IS1K_SD_EENST_INS5_IJNSA_ILi16EEESB_EEENS5_IJSD_S1K_EEEEEEEESJ_SK_SJ_SK_NS1F_6fusion15FusionCallbacksIS1J_NS1S_17LinearCombinationISJ_fSJ_fLNS_15FloatRoundStyleE2EEES1L_S1R_JEEENS4_5SM1004TMEM4LOAD26SM100_TMEM_LOAD_32dp32b16xENS4_13SM90_TMA_LOADENS12_INS13_ILi1ELi4ELi3EEES16_NST_INS5_IJS17_S1N_EEENS5_IJS1N_SD_EEEEEEENS4_39AutoVectorizingCopyWithAssumedAlignmentILi128EEENS4_14SM90_TMA_STOREES27_S29_S29_EEEvvEEEEvNT_6ParamsE) ;  /* 0xffffff4c029c7950 */ /* 0x000fea0003c3ffff */
        .weak           $__internal_1_$__cuda_sm10x_tcgen05_guardrail_trap_phase_invalid_during_alloc
        .type           $__internal_1_$__cuda_sm10x_tcgen05_guardrail_trap_phase_invalid_during_alloc,@function
        .size           $__internal_1_$__cuda_sm10x_tcgen05_guardrail_trap_phase_invalid_during_alloc,($__internal_2_$__cuda_sm10x_tcgen05_guardrail_trap_unallocated_columns_being_dealloced - $__internal_1_$__cuda_sm10x_tcgen05_guardrail_trap_phase_invalid_during_alloc)
$__internal_1_$__cuda_sm10x_tcgen05_guardrail_trap_phase_invalid_during_alloc:
[----:B------:R-:W-:Y:S05]  /*b190*/  BPT.TRAP 0x1 ;  /* 0x000000040000795c */ /* 0x000fea0000300000 */
[----:B------:R-:W-:-:S04]  /*b1a0*/  MOV R5, 0x0 ;  /* 0x0000000000057802 */ /* 0x000fc80000000f00 */
[----:B------:R-:W-:Y:S05]  /*b1b0*/  RET.REL.NODEC R4 `(_ZN7cutlass13device_kernelINS_4gemm6kernel13GemmUniversalIN4cute5tupleIJiiiiEEENS1_10collective13CollectiveMmaINS1_35MainloopSm100TmaUmmaWarpSpecializedILi26ELi2ELi4ENS5_IJNS4_1CILi2EEENSA_ILi4EEENSA_ILi1EEEEEEEENS5_IJNSA_ILi128EEESG_NSA_ILi32EEEEEENS_10bfloat16_tENS5_IJlSD_lEEESJ_SK_NS4_8TiledMMAINS4_8MMA_AtomIJNS4_26SM100_MMA_F16BF16_2x1SM_SSISJ_SJ_fLi128ELi128ELNS4_4UMMA5MajorE0ELSP_0ELNSO_7ScaleInE0ELSQ_0EEEEEENS4_6LayoutINS5_IJSD_SD_SD_EEENS5_IJNSA_ILi0EEESV_SV_EEEEENS5_IJNS4_10UnderscoreESY_SY_EEEEENS4_28SM100_TMA_2SM_LOAD_MULTICASTENS4_14ComposedLayoutINS4_7SwizzleILi2ELi4ELi3EEENS4_18smem_ptr_flag_bitsILi16EEENST_INS5_IJNSA_ILi8EEESH_EEENS5_IJSH_SD_EEEEEEEvNS4_8identityENS4_18SM100_TMA_2SM_LOADES1B_vS1C_EENS_8epilogue10collective18CollectiveEpilogueINS1F_23Sm100TmaWarpSpecializedILi4ELi2ELi16ELb1ELb0EEEJNS5_IJNSA_ILi64EEESG_SH_EEENS5_IJNST_IS1K_SD_EENST_INS5_IJNSA_ILi16EEESB_EEENS5_IJSD_S1K_EEEEEEEESJ_SK_SJ_SK_NS1F_6fusion15FusionCallbacksIS1J_NS1S_17LinearCombinationISJ_fSJ_fLNS_15FloatRoundStyleE2EEES1L_S1R_JEEENS4_5SM1004TMEM4LOAD26SM100_TMEM_LOAD_32dp32b16xENS4_13SM90_TMA_LOADENS12_INS13_ILi1ELi4ELi3EEES16_NST_INS5_IJS17_S1N_EEENS5_IJS1N_SD_EEEEEEENS4_39AutoVectorizingCopyWithAssumedAlignmentILi128EEENS4_14SM90_TMA_STOREES27_S29_S29_EEEvvEEEEvNT_6ParamsE) ;  /* 0xffffff4c04907950 */ /* 0x000fea0003c3ffff */
        .weak           $__internal_2_$__cuda_sm10x_tcgen05_guardrail_trap_unallocated_columns_being_dealloced
        .type           $__internal_2_$__cuda_sm10x_tcgen05_guardrail_trap_unallocated_columns_being_dealloced,@function
        .size           $__internal_2_$__cuda_sm10x_tcgen05_guardrail_trap_unallocated_columns_being_dealloced,(.L_x_264 - $__internal_2_$__cuda_sm10x_tcgen05_guardrail_trap_unallocated_columns_being_dealloced)
$__internal_2_$__cuda_sm10x_tcgen05_guardrail_trap_unallocated_columns_being_dealloced:
[----:B------:R-:W-:Y:S05]  /*b1c0*/  BPT.TRAP 0x1 ;  /* 0x000000040000795c */ /* 0x000fea0000300000 */
[----:B------:R-:W-:-:S04]  /*b1d0*/  HFMA2 R3, -RZ, RZ, 0, 0 ;  /* 0x00000000ff037431 */ /* 0x000fc800000001ff */
[----:B------:R-:W-:Y:S05]  /*b1e0*/  RET.REL.NODEC R2 `(_ZN7cutlass13device_kernelINS_4gemm6kernel13GemmUniversalIN4cute5tupleIJiiiiEEENS1_10collective13CollectiveMmaINS1_35MainloopSm100TmaUmmaWarpSpecializedILi26ELi2ELi4ENS5_IJNS4_1CILi2EEENSA_ILi4EEENSA_ILi1EEEEEEEENS5_IJNSA_ILi128EEESG_NSA_ILi32EEEEEENS_10bfloat16_tENS5_IJlSD_lEEESJ_SK_NS4_8TiledMMAINS4_8MMA_AtomIJNS4_26SM100_MMA_F16BF16_2x1SM_SSISJ_SJ_fLi128ELi128ELNS4_4UMMA5MajorE0ELSP_0ELNSO_7ScaleInE0ELSQ_0EEEEEENS4_6LayoutINS5_IJSD_SD_SD_EEENS5_IJNSA_ILi0EEESV_SV_EEEEENS5_IJNS4_10UnderscoreESY_SY_EEEEENS4_28SM100_TMA_2SM_LOAD_MULTICASTENS4_14ComposedLayoutINS4_7SwizzleILi2ELi4ELi3EEENS4_18smem_ptr_flag_bitsILi16EEENST_INS5_IJNSA_ILi8EEESH_EEENS5_IJSH_SD_EEEEEEEvNS4_8identityENS4_18SM100_TMA_2SM_LOADES1B_vS1C_EENS_8epilogue10collective18CollectiveEpilogueINS1F_23Sm100TmaWarpSpecializedILi4ELi2ELi16ELb1ELb0EEEJNS5_IJNSA_ILi64EEESG_SH_EEENS5_IJNST_IS1K_SD_EENST_INS5_IJNSA_ILi16EEESB_EEENS5_IJSD_S1K_EEEEEEEESJ_SK_SJ_SK_NS1F_6fusion15FusionCallbacksIS1J_NS1S_17LinearCombinationISJ_fSJ_fLNS_15FloatRoundStyleE2EEES1L_S1R_JEEENS4_5SM1004TMEM4LOAD26SM100_TMEM_LOAD_32dp32b16xENS4_13SM90_TMA_LOADENS12_INS13_ILi1ELi4ELi3EEES16_NST_INS5_IJS17_S1N_EEENS5_IJS1N_SD_EEEEEEENS4_39AutoVectorizingCopyWithAssumedAlignmentILi128EEENS4_14SM90_TMA_STOREES27_S29_S29_EEEvvEEEEvNT_6ParamsE) ;  /* 0xffffff4c02847950 */ /* 0x000fea0003c3ffff */
.L_x_263:
[----:B------:R-:W-:-:S00]  /*b1f0*/  BRA `(.L_x_263) ;  /* 0xfffffffc00fc7947 */ /* 0x000fc0000383ffff */
[----:B------:R-:W-:-:S00]  /*b200*/  NOP ;  /* 0x0000000000007918 */ /* 0x000fc00000000000 */
[----:B------:R-:W-:-:S00]  /*b210*/  NOP ;  /* 0x0000000000007918 */ /* 0x000fc00000000000 */
[----:B------:R-:W-:-:S00]  /*b220*/  NOP ;  /* 0x0000000000007918 */ /* 0x000fc00000000000 */
[----:B------:R-:W-:-:S00]  /*b230*/  NOP ;  /* 0x0000000000007918 */ /* 0x000fc00000000000 */
[----:B------:R-:W-:-:S00]  /*b240*/  NOP ;  /* 0x0000000000007918 */ /* 0x000fc00000000000 */
[----:B------:R-:W-:-:S00]  /*b250*/  NOP ;  /* 0x0000000000007918 */ /* 0x000fc00000000000 */
[----:B------:R-:W-:-:S00]  /*b260*/  NOP ;  /* 0x0000000000007918 */ /* 0x000fc00000000000 */
[----:B------:R-:W-:-:S00]  /*b270*/  NOP ;  /* 0x0000000000007918 */ /* 0x000fc00000000000 */
.L_x_264:


//--------------------- .nv.global.init           --------------------------
	.section	.nv.global.init,"aw",@progbits
.nv.global.init:
	.type		$str$27,@object
	.size		$str$27,($str$28 - $str$27)
$str$27:
        /*0000*/ 	.byte	0x28, 0x61, 0x64, 0x64, 0x72, 0x65, 0x73, 0x73, 0x20, 0x26, 0x20, 0x6d, 0x61, 0x73, 0x6b, 0x29
        /*0010*/ 	.byte	0x20, 0x3d, 0x3d, 0x20, 0x30, 0x00
	.type		$str$28,@object
	.size		$str$28,($str$26 - $str$28)
$str$28:
        /*0016*/ 	.byte	0x2f, 0x74, 0x6d, 0x70, 0x2f, 0x63, 0x75, 0x74, 0x6c, 0x61, 0x73, 0x73, 0x5f, 0x73, 0x77, 0x65
        /*0026*/ 	.byte	0x65, 0x70, 0x5f, 0x73, 0x72, 0x63, 0x2f, 0x69, 0x6e, 0x63, 0x6c, 0x75, 0x64, 0x65, 0x2f, 0x63
        /*0036*/ 	.byte	0x75, 0x74, 0x65, 0x2f, 0x70, 0x6f, 0x69, 0x6e, 0x74, 0x65, 0x72, 0x5f, 0x66, 0x6c, 0x61, 0x67
        /*0046*/ 	.byte	0x67, 0x65, 0x64, 0x2e, 0x68, 0x70, 0x70, 0x00
	.type		$str$26,@object
	.size		$str$26,($str$25 - $str$26)
$str$26:
        /*004e*/ 	.byte	0x2f, 0x74, 0x6d, 0x70, 0x2f, 0x63, 0x75, 0x74, 0x6c, 0x61, 0x73, 0x73, 0x5f, 0x73, 0x77, 0x65
        /*005e*/ 	.byte	0x65, 0x70, 0x5f, 0x73, 0x72, 0x63, 0x2f, 0x69, 0x6e, 0x63, 0x6c, 0x75, 0x64, 0x65, 0x2f, 0x63
        /*006e*/ 	.byte	0x75, 0x74, 0x65, 0x2f, 0x61, 0x74, 0x6f, 0x6d, 0x2f, 0x63, 0x6f, 0x70, 0x79, 0x5f, 0x74, 0x72
        /*007e*/ 	.byte	0x61, 0x69, 0x74, 0x73, 0x5f, 0x73, 0x6d, 0x31, 0x30, 0x30, 0x2e, 0x68, 0x70, 0x70, 0x00
	.type		$str$25,@object
	.size		$str$25,(__unnamed_1 - $str$25)
$str$25:
        /*008d*/ 	.byte	0x28, 0x28, 0x75, 0x69, 0x6e, 0x74, 0x33, 0x32, 0x5f, 0x74, 0x28, 0x74, 0x68, 0x72, 0x65, 0x61
        /*009d*/ 	.byte	0x64, 0x49, 0x64, 0x78, 0x2e, 0x78, 0x29, 0x20, 0x2f, 0x20, 0x33, 0x32, 0x29, 0x20, 0x25, 0x20
        /*00ad*/ 	.byte	0x34, 0x29, 0x20, 0x3d, 0x3d, 0x20, 0x28, 0x28, 0x28, 0x74, 0x6d, 0x65, 0x6d, 0x5f, 0x61, 0x64
        /*00bd*/ 	.byte	0x64, 0x72, 0x20, 0x3e, 0x3e, 0x20, 0x31, 0x36, 0x29, 0x20, 0x2f, 0x20, 0x33, 0x32, 0x29, 0x20
        /*00cd*/ 	.byte	0x25, 0x20, 0x34, 0x29, 0x00
	.type		__unnamed_1,@object
	.size		__unnamed_1,(__unnamed_2 - __unnamed_1)
__unnamed_1:
        /*00d2*/ 	.byte	0x61, 0x75, 0x74, 0x6f, 0x20, 0x63, 0x75, 0x74, 0x65, 0x3a, 0x3a, 0x61, 0x73, 0x5f, 0x70, 0x6f
        /* <DEDUP_REMOVED lines=24> */
        /*0262*/ 	.byte	0x43, 0x3c, 0x32, 0x30, 0x34, 0x38, 0x3e, 0x3e, 0x3e, 0x3e, 0x5d, 0x00
	.type		__unnamed_2,@object
	.size		__unnamed_2,(.L_2 - __unnamed_2)
__unnamed_2:
        /* <DEDUP_REMOVED lines=40> */
        /*04ee*/ 	.byte	0x3a, 0x3a, 0x43, 0x3c, 0x30, 0x3e, 0x3e, 0x3e, 0x3e, 0x5d, 0x00
.L_2:


//--------------------- .nv.shared._ZN7cutlass13device_kernelINS_4gemm6kernel13GemmUniversalIN4cute5tupleIJiiiiEEENS1_10collective13CollectiveMmaINS1_35MainloopSm100TmaUmmaWarpSpecializedILi26ELi2ELi4ENS5_IJNS4_1CILi2EEENSA_ILi4EEENSA_ILi1EEEEEEEENS5_IJNSA_ILi128EEESG_NSA_ILi32EEEEEENS_10bfloat16_tENS5_IJlSD_lEEESJ_SK_NS4_8TiledMMAINS4_8MMA_AtomIJNS4_26SM100_MMA_F16BF16_2x1SM_SSISJ_SJ_fLi128ELi128ELNS4_4UMMA5MajorE0ELSP_0ELNSO_7ScaleInE0ELSQ_0EEEEEENS4_6LayoutINS5_IJSD_SD_SD_EEENS5_IJNSA_ILi0EEESV_SV_EEEEENS5_IJNS4_10UnderscoreESY_SY_EEEEENS4_28SM100_TMA_2SM_LOAD_MULTICASTENS4_14ComposedLayoutINS4_7SwizzleILi2ELi4ELi3EEENS4_18smem_ptr_flag_bitsILi16EEENST_INS5_IJNSA_ILi8EEESH_EEENS5_IJSH_SD_EEEEEEEvNS4_8identityENS4_18SM100_TMA_2SM_LOADES1B_vS1C_EENS_8epilogue10collective18CollectiveEpilogueINS1F_23Sm100TmaWarpSpecializedILi4ELi2ELi16ELb1ELb0EEEJNS5_IJNSA_ILi64EEESG_SH_EEENS5_IJNST_IS1K_SD_EENST_INS5_IJNSA_ILi16EEESB_EEENS5_IJSD_S1K_EEEEEEEESJ_SK_SJ_SK_NS1F_6fusion15FusionCallbacksIS1J_NS1S_17LinearCombinationISJ_fSJ_fLNS_15FloatRoundStyleE2EEES1L_S1R_JEEENS4_5SM1004TMEM4LOAD26SM100_TMEM_LOAD_32dp32b16xENS4_13SM90_TMA_LOADENS12_INS13_ILi1ELi4ELi3EEES16_NST_INS5_IJS17_S1N_EEENS5_IJS1N_SD_EEEEEEENS4_39AutoVectorizingCopyWithAssumedAlignmentILi128EEENS4_14SM90_TMA_STOREES27_S29_S29_EEEvvEEEEvNT_6ParamsE --------------------------
	.section	.nv.shared._ZN7cutlass13device_kernelINS_4gemm6kernel13GemmUniversalIN4cute5tupleIJiiiiEEENS1_10collective13CollectiveMmaINS1_35MainloopSm100TmaUmmaWarpSpecializedILi26ELi2ELi4ENS5_IJNS4_1CILi2EEENSA_ILi4EEENSA_ILi1EEEEEEEENS5_IJNSA_ILi128EEESG_NSA_ILi32EEEEEENS_10bfloat16_tENS5_IJlSD_lEEESJ_SK_NS4_8TiledMMAINS4_8MMA_AtomIJNS4_26SM100_MMA_F16BF16_2x1SM_SSISJ_SJ_fLi128ELi128ELNS4_4UMMA5MajorE0ELSP_0ELNSO_7ScaleInE0ELSQ_0EEEEEENS4_6LayoutINS5_IJSD_SD_SD_EEENS5_IJNSA_ILi0EEESV_SV_EEEEENS5_IJNS4_10UnderscoreESY_SY_EEEEENS4_28SM100_TMA_2SM_LOAD_MULTICASTENS4_14ComposedLayoutINS4_7SwizzleILi2ELi4ELi3EEENS4_18smem_ptr_flag_bitsILi16EEENST_INS5_IJNSA_ILi8EEESH_EEENS5_IJSH_SD_EEEEEEEvNS4_8identityENS4_18SM100_TMA_2SM_LOADES1B_vS1C_EENS_8epilogue10collective18CollectiveEpilogueINS1F_23Sm100TmaWarpSpecializedILi4ELi2ELi16ELb1ELb0EEEJNS5_IJNSA_ILi64EEESG_SH_EEENS5_IJNST_IS1K_SD_EENST_INS5_IJNSA_ILi16EEESB_EEENS5_IJSD_S1K_EEEEEEEESJ_SK_SJ_SK_NS1F_6fusion15FusionCallbacksIS1J_NS1S_17LinearCombinationISJ_fSJ_fLNS_15FloatRoundStyleE2EEES1L_S1R_JEEENS4_5SM1004TMEM4LOAD26SM100_TMEM_LOAD_32dp32b16xENS4_13SM90_TMA_LOADENS12_INS13_ILi1ELi4ELi3EEES16_NST_INS5_IJS17_S1N_EEENS5_IJS1N_SD_EEEEEEENS4_39AutoVectorizingCopyWithAssumedAlignmentILi128EEENS4_14SM90_TMA_STOREES27_S29_S29_EEEvvEEEEvNT_6ParamsE,"aw",@nobits
	.sectionflags	@""
	.align	16
	.zero		1024


//--------------------- .nv.shared.reserved.0     --------------------------
	.section	.nv.shared.reserved.0,"aw",@nobits
	.weak		__nv_reservedSMEM_offset_0_alias
	.size		__nv_reservedSMEM_offset_0_alias, 0, 64
	.other		__nv_reservedSMEM_offset_0_alias,@"STO_CUDA_RESERVED_SHARED STV_DEFAULT"
__nv_reservedSMEM_offset_0_alias:
	.zero		0
.nv.shared.reserved.0:
	.zero		64
	.weak		__nv_reservedSMEM_tcgen05_partition
	.type		__nv_reservedSMEM_tcgen05_partition,@object
	.size		__nv_reservedSMEM_tcgen05_partition,(.L_0 - __nv_reservedSMEM_tcgen05_partition)
__nv_reservedSMEM_tcgen05_partition:
	.zero		32
.L_0:


//--------------------- .nv.global                --------------------------
	.section	.nv.global,"aw",@nobits
.nv.global:
	.type		_ZN40_INTERNAL_18c97337_4_k_cu_7b708de3_347724cute1_E,@object
	.size		_ZN40_INTERNAL_18c97337_4_k_cu_7b708de3_347724cute1_E,(_ZN40_INTERNAL_18c97337_4_k_cu_7b708de3_347724cuda3std3__45__cpo6cbeginE - _ZN40_INTERNAL_18c97337_4_k_cu_7b708de3_347724cute1_E)
_ZN40_INTERNAL_18c97337_4_k_cu_7b708de3_347724cute1_E:
	.zero		1
	.type		_ZN40_INTERNAL_18c97337_4_k_cu_7b708de3_347724cuda3std3__45__cpo6cbeginE,@object
	.size		_ZN40_INTERNAL_18c97337_4_k_cu_7b708de3_347724cuda3std3__45__cpo6cbeginE,(_ZN40_INTERNAL_18c97337_4_k_cu_7b708de3_347724cuda3std3__48in_placeE - _ZN40_INTERNAL_18c97337_4_k_cu_7b708de3_347724cuda3std3__45__cpo6cbeginE)
_ZN40_INTERNAL_18c97337_4_k_cu_7b708de3_347724cuda3std3__45__cpo6cbeginE:
	.zero		1
	.type		_ZN40_INTERNAL_18c97337_4_k_cu_7b708de3_347724cuda3std3__48in_placeE,@object
	.size		_ZN40_INTERNAL_18c97337_4_k_cu_7b708de3_347724cuda3std3__48in_placeE,(_ZN40_INTERNAL_18c97337_4_k_cu_7b708de3_347724cuda3std6ranges3__45__cpo9iter_moveE - _ZN40_INTERNAL_18c97337_4_k_cu_7b708de3_347724cuda3std3__48in_placeE)
_ZN40_INTERNAL_18c97337_4_k_cu_7b708de3_347724cuda3std3__48in_placeE:
	.zero		1
	.type		_ZN40_INTERNAL_18c97337_4_k_cu_7b708de3_347724cuda3std6ranges3__45__cpo9iter_moveE,@object
	.size		_ZN40_INTERNAL_18c97337_4_k_cu_7b708de3_347724cuda3std6ranges3__45__cpo9iter_moveE,(_ZN40_INTERNAL_18c97337_4_k_cu_7b708de3_347724cuda3std3__45__cpo5beginE - _ZN40_INTERNAL_18c97337_4_k_cu_7b708de3_347724cuda3std6ranges3__45__cpo9iter_moveE)
_ZN40_INTERNAL_18c97337_4_k_cu_7b708de3_347724cuda3std6ranges3__45__cpo9iter_moveE:
	.zero		1
	.type		_ZN40_INTERNAL_18c97337_4_k_cu_7b708de3_347724cuda3std3__45__cpo5beginE,@object
	.size		_ZN40_INTERNAL_18c97337_4_k_cu_7b708de3_347724cuda3std3__45__cpo5beginE,(_ZN40_INTERNAL_18c97337_4_k_cu_7b708de3_347724cuda3std3__442_GLOBAL__N__18c97337_4_k_cu_7b708de3_347726ignoreE - _ZN40_INTERNAL_18c97337_4_k_cu_7b708de3_347724cuda3std3__45__cpo5beginE)
_ZN40_INTERNAL_18c97337_4_k_cu_7b708de3_347724cuda3std3__45__cpo5beginE:
	.zero		1
	.type		_ZN40_INTERNAL_18c97337_4_k_cu_7b708de3_347724cuda3std3__442_GLOBAL__N__18c97337_4_k_cu_7b708de3_347726ignoreE,@object
	.size		_ZN40_INTERNAL_18c97337_4_k_cu_7b708de3_347724cuda3std3__442_GLOBAL__N__18c97337_4_k_cu_7b708de3_347726ignoreE,(_ZN40_INTERNAL_18c97337_4_k_cu_7b708de3_347724cute7productE - _ZN40_INTERNAL_18c97337_4_k_cu_7b708de3_347724cuda3std3__442_GLOBAL__N__18c97337_4_k_cu_7b708de3_347726ignoreE)
_ZN40_INTERNAL_18c97337_4_k_cu_7b708de3_347724cuda3std3__442_GLOBAL__N__18c97337_4_k_cu_7b708de3_347726ignoreE:
	.zero		1
	.type		_ZN40_INTERNAL_18c97337_4_k_cu_7b708de3_347724cute7productE,@object
	.size		_ZN40_INTERNAL_18c97337_4_k_cu_7b708de3_347724cute7productE,(_ZN40_INTERNAL_18c97337_4_k_cu_7b708de3_347724cuda3std3__45__cpo3endE - _ZN40_INTERNAL_18c97337_4_k_cu_7b708de3_347724cute7productE)
_ZN40_INTERNAL_18c97337_4_k_cu_7b708de3_347724cute7productE:
	.zero		1
	.type		_ZN40_INTERNAL_18c97337_4_k_cu_7b708de3_347724cuda3std3__45__cpo3endE,@object
	.size		_ZN40_INTERNAL_18c97337_4_k_cu_7b708de3_347724cuda3std3__45__cpo3endE,(_ZN40_INTERNAL_18c97337_4_k_cu_7b708de3_347724cuda3std3__419piecewise_constructE - _ZN40_INTERNAL_18c97337_4_k_cu_7b708de3_347724cuda3std3__45__cpo3endE)
_ZN40_INTERNAL_18c97337_4_k_cu_7b708de3_347724cuda3std3__45__cpo3endE:
	.zero		1
	.type		_ZN40_INTERNAL_18c97337_4_k_cu_7b708de3_347724cuda3std3__419piecewise_constructE,@object
	.size		_ZN40_INTERNAL_18c97337_4_k_cu_7b708de3_347724cuda3std3__419piecewise_constructE,(_ZN40_INTERNAL_18c97337_4_k_cu_7b708de3_347724cuda3std3__45__cpo4cendE - _ZN40_INTERNAL_18c97337_4_k_cu_7b708de3_347724cuda3std3__419piecewise_constructE)
_ZN40_INTERNAL_18c97337_4_k_cu_7b708de3_347724cuda3std3__419piecewise_constructE:
	.zero		1
	.type		_ZN40_INTERNAL_18c97337_4_k_cu_7b708de3_347724cuda3std3__45__cpo4cendE,@object
	.size		_ZN40_INTERNAL_18c97337_4_k_cu_7b708de3_347724cuda3std3__45__cpo4cendE,(_ZN40_INTERNAL_18c97337_4_k_cu_7b708de3_347724cuda3std6ranges3__45__cpo4swapE - _ZN40_INTERNAL_18c97337_4_k_cu_7b708de3_347724cuda3std3__45__cpo4cendE)
_ZN40_INTERNAL_18c97337_4_k_cu_7b708de3_347724cuda3std3__45__cpo4cendE:
	.zero		1
	.type		_ZN40_INTERNAL_18c97337_4_k_cu_7b708de3_347724cuda3std6ranges3__45__cpo4swapE,@object
	.size		_ZN40_INTERNAL_18c97337_4_k_cu_7b708de3_347724cuda3std6ranges3__45__cpo4swapE,(.L_10 - _ZN40_INTERNAL_18c97337_4_k_cu_7b708de3_347724cuda3std6ranges3__45__cpo4swapE)
_ZN40_INTERNAL_18c97337_4_k_cu_7b708de3_347724cuda3std6ranges3__45__cpo4swapE:
	.zero		1
.L_10:


//--------------------- .nv.constant0._ZN7cutlass13device_kernelINS_4gemm6kernel13GemmUniversalIN4cute5tupleIJiiiiEEENS1_10collective13CollectiveMmaINS1_35MainloopSm100TmaUmmaWarpSpecializedILi26ELi2ELi4ENS5_IJNS4_1CILi2EEENSA_ILi4EEENSA_ILi1EEEEEEEENS5_IJNSA_ILi128EEESG_NSA_ILi32EEEEEENS_10bfloat16_tENS5_IJlSD_lEEESJ_SK_NS4_8TiledMMAINS4_8MMA_AtomIJNS4_26SM100_MMA_F16BF16_2x1SM_SSISJ_SJ_fLi128ELi128ELNS4_4UMMA5MajorE0ELSP_0ELNSO_7ScaleInE0ELSQ_0EEEEEENS4_6LayoutINS5_IJSD_SD_SD_EEENS5_IJNSA_ILi0EEESV_SV_EEEEENS5_IJNS4_10UnderscoreESY_SY_EEEEENS4_28SM100_TMA_2SM_LOAD_MULTICASTENS4_14ComposedLayoutINS4_7SwizzleILi2ELi4ELi3EEENS4_18smem_ptr_flag_bitsILi16EEENST_INS5_IJNSA_ILi8EEESH_EEENS5_IJSH_SD_EEEEEEEvNS4_8identityENS4_18SM100_TMA_2SM_LOADES1B_vS1C_EENS_8epilogue10collective18CollectiveEpilogueINS1F_23Sm100TmaWarpSpecializedILi4ELi2ELi16ELb1ELb0EEEJNS5_IJNSA_ILi64EEESG_SH_EEENS5_IJNST_IS1K_SD_EENST_INS5_IJNSA_ILi16EEESB_EEENS5_IJSD_S1K_EEEEEEEESJ_SK_SJ_SK_NS1F_6fusion15FusionCallbacksIS1J_NS1S_17LinearCombinationISJ_fSJ_fLNS_15FloatRoundStyleE2EEES1L_S1R_JEEENS4_5SM1004TMEM4LOAD26SM100_TMEM_LOAD_32dp32b16xENS4_13SM90_TMA_LOADENS12_INS13_ILi1ELi4ELi3EEES16_NST_INS5_IJS17_S1N_EEENS5_IJS1N_SD_EEEEEEENS4_39AutoVectorizingCopyWithAssumedAlignmentILi128EEENS4_14SM90_TMA_STOREES27_S29_S29_EEEvvEEEEvNT_6ParamsE --------------------------
	.section	.nv.constant0._ZN7cutlass13device_kernelINS_4gemm6kernel13GemmUniversalIN4cute5tupleIJiiiiEEENS1_10collective13CollectiveMmaINS1_35MainloopSm100TmaUmmaWarpSpecializedILi26ELi2ELi4ENS5_IJNS4_1CILi2EEENSA_ILi4EEENSA_ILi1EEEEEEEENS5_IJNSA_ILi128EEESG_NSA_ILi32EEEEEENS_10bfloat16_tENS5_IJlSD_lEEESJ_SK_NS4_8TiledMMAINS4_8MMA_AtomIJNS4_26SM100_MMA_F16BF16_2x1SM_SSISJ_SJ_fLi128ELi128ELNS4_4UMMA5MajorE0ELSP_0ELNSO_7ScaleInE0ELSQ_0EEEEEENS4_6LayoutINS5_IJSD_SD_SD_EEENS5_IJNSA_ILi0EEESV_SV_EEEEENS5_IJNS4_10UnderscoreESY_SY_EEEEENS4_28SM100_TMA_2SM_LOAD_MULTICASTENS4_14ComposedLayoutINS4_7SwizzleILi2ELi4ELi3EEENS4_18smem_ptr_flag_bitsILi16EEENST_INS5_IJNSA_ILi8EEESH_EEENS5_IJSH_SD_EEEEEEEvNS4_8identityENS4_18SM100_TMA_2SM_LOADES1B_vS1C_EENS_8epilogue10collective18CollectiveEpilogueINS1F_23Sm100TmaWarpSpecializedILi4ELi2ELi16ELb1ELb0EEEJNS5_IJNSA_ILi64EEESG_SH_EEENS5_IJNST_IS1K_SD_EENST_INS5_IJNSA_ILi16EEESB_EEENS5_IJSD_S1K_EEEEEEEESJ_SK_SJ_SK_NS1F_6fusion15FusionCallbacksIS1J_NS1S_17LinearCombinationISJ_fSJ_fLNS_15FloatRoundStyleE2EEES1L_S1R_JEEENS4_5SM1004TMEM4LOAD26SM100_TMEM_LOAD_32dp32b16xENS4_13SM90_TMA_LOADENS12_INS13_ILi1ELi4ELi3EEES16_NST_INS5_IJS17_S1N_EEENS5_IJS1N_SD_EEEEEEENS4_39AutoVectorizingCopyWithAssumedAlignmentILi128EEENS4_14SM90_TMA_STOREES27_S29_S29_EEEvvEEEEvNT_6ParamsE,"a",@progbits
	.sectionflags	@""
	.align	4
.nv.constant0._ZN7cutlass13device_kernelINS_4gemm6kernel13GemmUniversalIN4cute5tupleIJiiiiEEENS1_10collective13CollectiveMmaINS1_35MainloopSm100TmaUmmaWarpSpecializedILi26ELi2ELi4ENS5_IJNS4_1CILi2EEENSA_ILi4EEENSA_ILi1EEEEEEEENS5_IJNSA_ILi128EEESG_NSA_ILi32EEEEEENS_10bfloat16_tENS5_IJlSD_lEEESJ_SK_NS4_8TiledMMAINS4_8MMA_AtomIJNS4_26SM100_MMA_F16BF16_2x1SM_SSISJ_SJ_fLi128ELi128ELNS4_4UMMA5MajorE0ELSP_0ELNSO_7ScaleInE0ELSQ_0EEEEEENS4_6LayoutINS5_IJSD_SD_SD_EEENS5_IJNSA_ILi0EEESV_SV_EEEEENS5_IJNS4_10UnderscoreESY_SY_EEEEENS4_28SM100_TMA_2SM_LOAD_MULTICASTENS4_14ComposedLayoutINS4_7SwizzleILi2ELi4ELi3EEENS4_18smem_ptr_flag_bitsILi16EEENST_INS5_IJNSA_ILi8EEESH_EEENS5_IJSH_SD_EEEEEEEvNS4_8identityENS4_18SM100_TMA_2SM_LOADES1B_vS1C_EENS_8epilogue10collective18CollectiveEpilogueINS1F_23Sm100TmaWarpSpecializedILi4ELi2ELi16ELb1ELb0EEEJNS5_IJNSA_ILi64EEESG_SH_EEENS5_IJNST_IS1K_SD_EENST_INS5_IJNSA_ILi16EEESB_EEENS5_IJSD_S1K_EEEEEEEESJ_SK_SJ_SK_NS1F_6fusion15FusionCallbacksIS1J_NS1S_17LinearCombinationISJ_fSJ_fLNS_15FloatRoundStyleE2EEES1L_S1R_JEEENS4_5SM1004TMEM4LOAD26SM100_TMEM_LOAD_32dp32b16xENS4_13SM90_TMA_LOADENS12_INS13_ILi1ELi4ELi3EEES16_NST_INS5_IJS17_S1N_EEENS5_IJS1N_SD_EEEEEEENS4_39AutoVectorizingCopyWithAssumedAlignmentILi128EEENS4_14SM90_TMA_STOREES27_S29_S29_EEEvvEEEEvNT_6ParamsE:
	.zero		2944


//--------------------- SYMBOLS --------------------------

	.type		.nv.reservedSmem.offset0,@object
	.size		.nv.reservedSmem.offset0,0x4
	.type		.nv.reservedSmem.cap,@object
	.size		.nv.reservedSmem.cap,0x4
	.type		__assertfail,@function
